	.headerflags	@"EF_CUDA_TEXMODE_UNIFIED EF_CUDA_64BIT_ADDRESS EF_CUDA_SM89 EF_CUDA_VIRTUAL_SM(EF_CUDA_SM89)"
	.elftype	@"ET_EXEC"


//--------------------- .nv.info                  --------------------------
	.section	.nv.info,"",@"SHT_CUDA_INFO"
	.align	4


	//----- nvinfo : EIATTR_REGCOUNT
	.align		4
        /*0000*/ 	.byte	0x04, 0x2f
        /*0002*/ 	.short	(.L_2 - .L_1)
	.align		4
.L_1:
        /*0004*/ 	.word	index@(triton__0d1d2d3d4d5d6d7d8d9d10d11de12de)
        /*0008*/ 	.word	0x00000048


	//----- nvinfo : EIATTR_MAX_STACK_SIZE
	.align		4
.L_2:
        /*000c*/ 	.byte	0x04, 0x23
        /*000e*/ 	.short	(.L_4 - .L_3)
	.align		4
.L_3:
        /*0010*/ 	.word	index@(triton__0d1d2d3d4d5d6d7d8d9d10d11de12de)
        /*0014*/ 	.word	0x00000000


	//----- nvinfo : EIATTR_MIN_STACK_SIZE
	.align		4
.L_4:
        /*0018*/ 	.byte	0x04, 0x12
        /*001a*/ 	.short	(.L_6 - .L_5)
	.align		4
.L_5:
        /*001c*/ 	.word	index@(triton__0d1d2d3d4d5d6d7d8d9d10d11de12de)
        /*0020*/ 	.word	0x00000000


	//----- nvinfo : EIATTR_FRAME_SIZE
	.align		4
.L_6:
        /*0024*/ 	.byte	0x04, 0x11
        /*0026*/ 	.short	(.L_8 - .L_7)
	.align		4
.L_7:
        /*0028*/ 	.word	index@(triton__0d1d2d3d4d5d6d7d8d9d10d11de12de)
        /*002c*/ 	.word	0x00000000
.L_8:


//--------------------- .nv.info.triton__0d1d2d3d4d5d6d7d8d9d10d11de12de --------------------------
	.section	.nv.info.triton__0d1d2d3d4d5d6d7d8d9d10d11de12de,"",@"SHT_CUDA_INFO"
	.align	4


	//----- nvinfo : EIATTR_CUDA_API_VERSION
	.align		4
        /*0000*/ 	.byte	0x04, 0x37
        /*0002*/ 	.short	(.L_10 - .L_9)
.L_9:
        /*0004*/ 	.word	0x0000007b


	//----- nvinfo : EIATTR_PARAM_CBANK
	.align		4
.L_10:
        /*0008*/ 	.byte	0x04, 0x0a
        /*000a*/ 	.short	(.L_12 - .L_11)
	.align		4
.L_11:
        /*000c*/ 	.word	index@(.nv.constant0.triton__0d1d2d3d4d5d6d7d8d9d10d11de12de)
        /*0010*/ 	.short	0x0160
        /*0012*/ 	.short	0x0060


	//----- nvinfo : EIATTR_CBANK_PARAM_SIZE
	.align		4
.L_12:
        /*0014*/ 	.byte	0x03, 0x19
        /*0016*/ 	.short	0x0060


	//----- nvinfo : EIATTR_KPARAM_INFO
	.align		4
        /*0018*/ 	.byte	0x04, 0x17
        /*001a*/ 	.short	(.L_14 - .L_13)
.L_13:
        /*001c*/ 	.word	0x00000000
        /*0020*/ 	.short	0x000c
        /*0022*/ 	.short	0x005c
        /*0024*/ 	.byte	0x00, 0xf0, 0x11, 0x00


	//----- nvinfo : EIATTR_KPARAM_INFO
	.align		4
.L_14:
        /*0028*/ 	.byte	0x04, 0x17
        /*002a*/ 	.short	(.L_16 - .L_15)
.L_15:
        /*002c*/ 	.word	0x00000000
        /*0030*/ 	.short	0x000b
        /*0032*/ 	.short	0x0058
        /*0034*/ 	.byte	0x00, 0xf0, 0x11, 0x00


	//----- nvinfo : EIATTR_KPARAM_INFO
	.align		4
.L_16:
        /*0038*/ 	.byte	0x04, 0x17
        /*003a*/ 	.short	(.L_18 - .L_17)
.L_17:
        /*003c*/ 	.word	0x00000000
        /*0040*/ 	.short	0x000a
        /*0042*/ 	.short	0x0050
        /*0044*/ 	.byte	0x00, 0xf0, 0x21, 0x00


	//----- nvinfo : EIATTR_KPARAM_INFO
	.align		4
.L_18:
        /*0048*/ 	.byte	0x04, 0x17
        /*004a*/ 	.short	(.L_20 - .L_19)
.L_19:
        /*004c*/ 	.word	0x00000000
        /*0050*/ 	.short	0x0009
        /*0052*/ 	.short	0x0048
        /*0054*/ 	.byte	0x00, 0xf0, 0x21, 0x00


	//----- nvinfo : EIATTR_KPARAM_INFO
	.align		4
.L_20:
        /*0058*/ 	.byte	0x04, 0x17
        /*005a*/ 	.short	(.L_22 - .L_21)
.L_21:
        /*005c*/ 	.word	0x00000000
        /*0060*/ 	.short	0x0008
        /*0062*/ 	.short	0x0040
        /*0064*/ 	.byte	0x00, 0xf0, 0x21, 0x00


	//----- nvinfo : EIATTR_KPARAM_INFO
	.align		4
.L_22:
        /*0068*/ 	.byte	0x04, 0x17
        /*006a*/ 	.short	(.L_24 - .L_23)
.L_23:
        /*006c*/ 	.word	0x00000000
        /*0070*/ 	.short	0x0007
        /*0072*/ 	.short	0x0038
        /*0074*/ 	.byte	0x00, 0xf0, 0x21, 0x00


	//----- nvinfo : EIATTR_KPARAM_INFO
	.align		4
.L_24:
        /*0078*/ 	.byte	0x04, 0x17
        /*007a*/ 	.short	(.L_26 - .L_25)
.L_25:
        /*007c*/ 	.word	0x00000000
        /*0080*/ 	.short	0x0006
        /*0082*/ 	.short	0x0030
        /*0084*/ 	.byte	0x00, 0xf0, 0x21, 0x00


	//----- nvinfo : EIATTR_KPARAM_INFO
	.align		4
.L_26:
        /*0088*/ 	.byte	0x04, 0x17
        /*008a*/ 	.short	(.L_28 - .L_27)
.L_27:
        /*008c*/ 	.word	0x00000000
        /*0090*/ 	.short	0x0005
        /*0092*/ 	.short	0x0028
        /*0094*/ 	.byte	0x00, 0xf0, 0x21, 0x00


	//----- nvinfo : EIATTR_KPARAM_INFO
	.align		4
.L_28:
        /*0098*/ 	.byte	0x04, 0x17
        /*009a*/ 	.short	(.L_30 - .L_29)
.L_29:
        /*009c*/ 	.word	0x00000000
        /*00a0*/ 	.short	0x0004
        /*00a2*/ 	.short	0x0020
        /*00a4*/ 	.byte	0x00, 0xf0, 0x21, 0x00


	//----- nvinfo : EIATTR_KPARAM_INFO
	.align		4
.L_30:
        /*00a8*/ 	.byte	0x04, 0x17
        /*00aa*/ 	.short	(.L_32 - .L_31)
.L_31:
        /*00ac*/ 	.word	0x00000000
        /*00b0*/ 	.short	0x0003
        /*00b2*/ 	.short	0x0018
        /*00b4*/ 	.byte	0x00, 0xf0, 0x21, 0x00


	//----- nvinfo : EIATTR_KPARAM_INFO
	.align		4
.L_32:
        /*00b8*/ 	.byte	0x04, 0x17
        /*00ba*/ 	.short	(.L_34 - .L_33)
.L_33:
        /*00bc*/ 	.word	0x00000000
        /*00c0*/ 	.short	0x0002
        /*00c2*/ 	.short	0x0010
        /*00c4*/ 	.byte	0x00, 0xf0, 0x21, 0x00


	//----- nvinfo : EIATTR_KPARAM_INFO
	.align		4
.L_34:
        /*00c8*/ 	.byte	0x04, 0x17
        /*00ca*/ 	.short	(.L_36 - .L_35)
.L_35:
        /*00cc*/ 	.word	0x00000000
        /*00d0*/ 	.short	0x0001
        /*00d2*/ 	.short	0x0008
        /*00d4*/ 	.byte	0x00, 0xf0, 0x21, 0x00


	//----- nvinfo : EIATTR_KPARAM_INFO
	.align		4
.L_36:
        /*00d8*/ 	.byte	0x04, 0x17
        /*00da*/ 	.short	(.L_38 - .L_37)
.L_37:
        /*00dc*/ 	.word	0x00000000
        /*00e0*/ 	.short	0x0000
        /*00e2*/ 	.short	0x0000
        /*00e4*/ 	.byte	0x00, 0xf0, 0x21, 0x00


	//----- nvinfo : EIATTR_MAXREG_COUNT
	.align		4
.L_38:
        /*00e8*/ 	.byte	0x03, 0x1b
        /*00ea*/ 	.short	0x00ff


	//----- nvinfo : EIATTR_COOP_GROUP_MASK_REGIDS
	.align		4
        /*00ec*/ 	.byte	0x04, 0x29
        /*00ee*/ 	.short	(.L_40 - .L_39)


	//   ....[0]....
.L_39:
        /*00f0*/ 	.word	0xffffffff


	//   ....[1]....
        /*00f4*/ 	.word	0xffffffff


	//   ....[2]....
        /*00f8*/ 	.word	0xffffffff


	//   ....[3]....
        /*00fc*/ 	.word	0xffffffff


	//   ....[4]....
        /*0100*/ 	.word	0xffffffff


	//   ....[5]....
        /*0104*/ 	.word	0xffffffff


	//   ....[6]....
        /*0108*/ 	.word	0xffffffff


	//   ....[7]....
        /*010c*/ 	.word	0xffffffff


	//   ....[8]....
        /*0110*/ 	.word	0xffffffff


	//   ....[9]....
        /*0114*/ 	.word	0xffffffff


	//   ....[10]....
        /*0118*/ 	.word	0xffffffff


	//   ....[11]....
        /*011c*/ 	.word	0xffffffff


	//   ....[12]....
        /*0120*/ 	.word	0xffffffff


	//   ....[13]....
        /*0124*/ 	.word	0xffffffff


	//   ....[14]....
        /*0128*/ 	.word	0xffffffff


	//   ....[15]....
        /*012c*/ 	.word	0xffffffff


	//----- nvinfo : EIATTR_COOP_GROUP_INSTR_OFFSETS
	.align		4
.L_40:
        /*0130*/ 	.byte	0x04, 0x28
        /*0132*/ 	.short	(.L_42 - .L_41)


	//   ....[0]....
.L_41:
        /*0134*/ 	.word	0x00000eb0


	//   ....[1]....
        /*0138*/ 	.word	0x00000ed0


	//   ....[2]....
        /*013c*/ 	.word	0x00000f00


	//   ....[3]....
        /*0140*/ 	.word	0x00000f20


	//   ....[4]....
        /*0144*/ 	.word	0x00000f40


	//   ....[5]....
        /*0148*/ 	.word	0x00000fa0


	//   ....[6]....
        /*014c*/ 	.word	0x00000fc0


	//   ....[7]....
        /*0150*/ 	.word	0x00001000


	//   ....[8]....
        /*0154*/ 	.word	0x000022a0


	//   ....[9]....
        /*0158*/ 	.word	0x000022d0


	//   ....[10]....
        /*015c*/ 	.word	0x000022f0


	//   ....[11]....
        /*0160*/ 	.word	0x00002310


	//   ....[12]....
        /*0164*/ 	.word	0x00002330


	//   ....[13]....
        /*0168*/ 	.word	0x000023a0


	//   ....[14]....
        /*016c*/ 	.word	0x000023c0


	//   ....[15]....
        /*0170*/ 	.word	0x000023e0


	//----- nvinfo : EIATTR_EXIT_INSTR_OFFSETS
	.align		4
.L_42:
        /*0174*/ 	.byte	0x04, 0x1c
        /*0176*/ 	.short	(.L_44 - .L_43)


	//   ....[0]....
.L_43:
        /*0178*/ 	.word	0x00002b70


	//----- nvinfo : EIATTR_MAX_THREADS
	.align		4
.L_44:
        /*017c*/ 	.byte	0x04, 0x05
        /*017e*/ 	.short	(.L_46 - .L_45)
.L_45:
        /*0180*/ 	.word	0x00000100
        /*0184*/ 	.word	0x00000001
        /*0188*/ 	.word	0x00000001
.L_46:


//--------------------- .nv.rel.action            --------------------------
	.section	.nv.rel.action,"",@"SHT_CUDA_RELOCINFO"
	.align	8
	.sectionentsize	8
        /*0000*/ 	.byte	0x73, 0x00, 0x00, 0x00, 0x00, 0x00, 0x00, 0x00, 0x00, 0x00, 0x00, 0x11, 0x25, 0x00, 0x05, 0x36


//--------------------- .nv.constant0.triton__0d1d2d3d4d5d6d7d8d9d10d11de12de --------------------------
	.section	.nv.constant0.triton__0d1d2d3d4d5d6d7d8d9d10d11de12de,"a",@progbits
	.align	4
.nv.constant0.triton__0d1d2d3d4d5d6d7d8d9d10d11de12de:
	.zero		448


//--------------------- .text.triton__0d1d2d3d4d5d6d7d8d9d10d11de12de --------------------------
	.section	.text.triton__0d1d2d3d4d5d6d7d8d9d10d11de12de,"ax",@progbits
	.sectionflags	@"SHF_BARRIERS=1"
	.sectioninfo	@"SHI_REGISTERS=72"
	.align	128
        .global         triton__0d1d2d3d4d5d6d7d8d9d10d11de12de
        .type           triton__0d1d2d3d4d5d6d7d8d9d10d11de12de,@function
        .size           triton__0d1d2d3d4d5d6d7d8d9d10d11de12de,(.L_x_5 - triton__0d1d2d3d4d5d6d7d8d9d10d11de12de)
        .other          triton__0d1d2d3d4d5d6d7d8d9d10d11de12de,@"STO_CUDA_ENTRY STV_DEFAULT"
triton__0d1d2d3d4d5d6d7d8d9d10d11de12de:
.text.triton__0d1d2d3d4d5d6d7d8d9d10d11de12de:
[----:B------:R-:W-:-:S02]  /*0000*/  MOV R1, c[0x0][0x28] ;  /* 0x00000a0000017a02 */ /* 0x000fc40000000f00 */
[----:B------:R-:W0:Y:S01]  /*0010*/  S2R R2, SR_CTAID.X ;  /* 0x0000000000027919 */ /* 0x000e220000002500 */
[----:B------:R-:W-:Y:S01]  /*0020*/  MOV R5, 0x4 ;  /* 0x0000000400057802 */ /* 0x000fe20000000f00 */
[----:B------:R-:W-:Y:S01]  /*0030*/  ULDC.64 UR6, c[0x0][0x118] ;  /* 0x0000460000067ab9 */ /* 0x000fe20000000a00 */
[----:B------:R-:W-:Y:S02]  /*0040*/  MOV R0, RZ ;  /* 0x000000ff00007202 */ /* 0x000fe40000000f00 */
[C---:B0-----:R-:W-:Y:S01]  /*0050*/  ISETP.GE.AND P1, PT, R2.reuse, 0x200, PT ;  /* 0x000002000200780c */ /* 0x041fe20003f26270 */
[----:B------:R-:W-:-:S12]  /*0060*/  IMAD.WIDE R4, R2, R5, c[0x0][0x188] ;  /* 0x0000620002047625 */ /* 0x000fd800078e0205 */
[----:B------:R0:W2:Y:S01]  /*0070*/  @!P1 LDG.E.EL R0, [R4.64] ;  /* 0x0000000604009981 */ /* 0x0000a2000c2e1900 */
[----:B------:R-:W-:Y:S01]  /*0080*/  MOV R3, 0x39e38e39 ;  /* 0x39e38e3900037802 */ /* 0x000fe20000000f00 */
[----:B------:R-:W-:Y:S01]  /*0090*/  CS2R R6, SRZ ;  /* 0x0000000000067805 */ /* 0x000fe2000001ff00 */
[----:B------:R-:W-:Y:S01]  /*00a0*/  CS2R R46, SRZ ;  /* 0x00000000002e7805 */ /* 0x000fe2000001ff00 */
[----:B------:R-:W1:Y:S01]  /*00b0*/  S2R R44, SR_TID.X ;  /* 0x00000000002c7919 */ /* 0x000e620000002100 */
[----:B------:R-:W-:Y:S01]  /*00c0*/  MOV R45, RZ ;  /* 0x000000ff002d7202 */ /* 0x000fe20000000f00 */
[----:B------:R-:W-:Y:S01]  /*00d0*/  CS2R R50, SRZ ;  /* 0x0000000000327805 */ /* 0x000fe2000001ff00 */
[----:B------:R-:W-:Y:S01]  /*00e0*/  MOV R48, RZ ;  /* 0x000000ff00307202 */ /* 0x000fe20000000f00 */
[----:B------:R-:W-:Y:S01]  /*00f0*/  UPLOP3.LUT UP0, UPT, UPT, UPT, UPT, 0x80, 0x0 ;  /* 0x000000000000789c */ /* 0x000fe20003f0f070 */
[----:B0-----:R-:W-:Y:S01]  /*0100*/  SHF.R.S32.HI R5, RZ, 0x1f, R2 ;  /* 0x0000001fff057819 */ /* 0x001fe20000011402 */
[----:B------:R-:W-:Y:S01]  /*0110*/  UMOV UR4, URZ ;  /* 0x0000003f00047c82 */ /* 0x000fe20008000000 */
[----:B-1----:R-:W-:-:S02]  /*0120*/  LOP3.LUT R63, R44, 0xff, RZ, 0xc0, !PT ;  /* 0x000000ff2c3f7812 */ /* 0x002fc400078ec0ff */
[----:B------:R-:W-:Y:S02]  /*0130*/  SHF.R.U32.HI R49, RZ, 0x5, R44 ;  /* 0x00000005ff317819 */ /* 0x000fe4000001162c */
[----:B------:R-:W-:-:S04]  /*0140*/  SHF.L.U32 R62, R63, 0x3, RZ ;  /* 0x000000033f3e7819 */ /* 0x000fc800000006ff */
[----:B------:R-:W-:Y:S01]  /*0150*/  IADD3 R4, R62, 0x4, RZ ;  /* 0x000000043e047810 */ /* 0x000fe20007ffe0ff */
[----:B--2---:R-:W-:Y:S01]  /*0160*/  FFMA R0, R0, R3, 9.9999997473787516356e-06 ;  /* 0x3727c5ac00007423 */ /* 0x004fe20000000003 */
[----:B------:R-:W-:-:S05]  /*0170*/  SHF.L.U32 R3, R63, 0x2, RZ ;  /* 0x000000023f037819 */ /* 0x000fca00000006ff */
[----:B------:R-:W0:Y:S02]  /*0180*/  MUFU.RSQ R0, R0 ;  /* 0x0000000000007308 */ /* 0x000e240000001400 */
.L_x_0:
[----:B------:R-:W-:Y:S01]  /*0190*/  LOP3.LUT R57, R62, UR4, RZ, 0xfc, !PT ;  /* 0x000000043e397c12 */ /* 0x000fe2000f8efcff */
[----:B------:R-:W-:Y:S01]  /*01a0*/  CS2R R8, SRZ ;  /* 0x0000000000087805 */ /* 0x000fe2000001ff00 */
[----:B------:R-:W-:Y:S01]  /*01b0*/  MOV R37, 0x2 ;  /* 0x0000000200257802 */ /* 0x000fe20000000f00 */
[----:B------:R-:W-:Y:S01]  /*01c0*/  CS2R R10, SRZ ;  /* 0x00000000000a7805 */ /* 0x000fe2000001ff00 */
[----:B------:R-:W-:Y:S01]  /*01d0*/  ISETP.GE.U32.AND P2, PT, R57, 0x900, PT ;  /* 0x000009003900780c */ /* 0x000fe20003f46070 */
[C---:B------:R-:W-:Y:S01]  /*01e0*/  IMAD R52, R2.reuse, 0x900, R57 ;  /* 0x0000090002347824 */ /* 0x040fe200078e0239 */
[----:B------:R-:W-:Y:S01]  /*01f0*/  CS2R R12, SRZ ;  /* 0x00000000000c7805 */ /* 0x000fe2000001ff00 */
[----:B------:R-:W-:Y:S01]  /*0200*/  CS2R R14, SRZ ;  /* 0x00000000000e7805 */ /* 0x000fe2000001ff00 */
[----:B------:R-:W-:Y:S01]  /*0210*/  ISETP.LT.AND P3, PT, R2, 0x200, !P2 ;  /* 0x000002000200780c */ /* 0x000fe20005761270 */
[----:B------:R-:W-:-:S04]  /*0220*/  IMAD.WIDE R20, R52, R37, c[0x0][0x168] ;  /* 0x00005a0034147625 */ /* 0x000fc800078e0225 */
[----:B------:R-:W-:Y:S01]  /*0230*/  IMAD.WIDE R22, R52, R37, c[0x0][0x170] ;  /* 0x00005c0034167625 */ /* 0x000fe200078e0225 */
[----:B------:R-:W-:-:S07]  /*0240*/  IADD3 R16, P0, R62, UR4, RZ ;  /* 0x000000043e107c10 */ /* 0x000fce000ff1e0ff */
[----:B------:R1:W2:Y:S04]  /*0250*/  @P3 LDG.E.EL.128 R8, [R20.64] ;  /* 0x0000000614083981 */ /* 0x0002a8000c2e1d00 */
[----:B------:R3:W4:Y:S01]  /*0260*/  @P3 LDG.E.EL.128 R12, [R22.64] ;  /* 0x00000006160c3981 */ /* 0x000722000c2e1d00 */
[----:B------:R-:W-:Y:S01]  /*0270*/  IADD3.X R17, RZ, RZ, RZ, P0, !PT ;  /* 0x000000ffff117210 */ /* 0x000fe200007fe4ff */
[----:B------:R-:W-:Y:S01]  /*0280*/  CS2R R18, SRZ ;  /* 0x0000000000127805 */ /* 0x000fe2000001ff00 */
[C---:B------:R-:W-:Y:S02]  /*0290*/  SHF.L.U32 R54, R16.reuse, 0x2, RZ ;  /* 0x0000000210367819 */ /* 0x040fe400000006ff */
[----:B------:R-:W-:Y:S02]  /*02a0*/  SHF.L.U64.HI R38, R16, 0x2, R17 ;  /* 0x0000000210267819 */ /* 0x000fe40000010211 */
[----:B------:R-:W-:Y:S01]  /*02b0*/  IADD3 R28, P0, R54, c[0x0][0x178], RZ ;  /* 0x00005e00361c7a10 */ /* 0x000fe20007f1e0ff */
[----:B------:R-:W-:-:S03]  /*02c0*/  CS2R R16, SRZ ;  /* 0x0000000000107805 */ /* 0x000fc6000001ff00 */
[----:B------:R-:W-:Y:S02]  /*02d0*/  IADD3.X R29, R38, c[0x0][0x17c], RZ, P0, !PT ;  /* 0x00005f00261d7a10 */ /* 0x000fe400007fe4ff */
[----:B------:R-:W-:Y:S01]  /*02e0*/  MOV R53, 0x4 ;  /* 0x0000000400357802 */ /* 0x000fe20000000f00 */
[----:B-1----:R-:W-:Y:S02]  /*02f0*/  CS2R R20, SRZ ;  /* 0x0000000000147805 */ /* 0x002fe4000001ff00 */
[----:B------:R1:W5:Y:S01]  /*0300*/  @!P2 LDG.E.EL.128 R16, [R28.64+0x10] ;  /* 0x000010061c10a981 */ /* 0x000362000c2e1d00 */
[----:B---3--:R-:W-:Y:S01]  /*0310*/  CS2R R22, SRZ ;  /* 0x0000000000167805 */ /* 0x008fe2000001ff00 */
[----:B------:R-:W-:Y:S01]  /*0320*/  IMAD.WIDE.U32 R34, R57, R53, c[0x0][0x178] ;  /* 0x00005e0039227625 */ /* 0x000fe200078e0035 */
[----:B------:R-:W-:Y:S01]  /*0330*/  CS2R R24, SRZ ;  /* 0x0000000000187805 */ /* 0x000fe2000001ff00 */
[----:B------:R-:W-:Y:S02]  /*0340*/  CS2R R26, SRZ ;  /* 0x00000000001a7805 */ /* 0x000fe4000001ff00 */
[----:B------:R-:W-:Y:S01]  /*0350*/  IMAD.WIDE R36, R52, R37, c[0x0][0x180] ;  /* 0x0000600034247625 */ /* 0x000fe200078e0225 */
[----:B------:R3:W5:Y:S01]  /*0360*/  @!P2 LDG.E.EL.128 R20, [R34.64] ;  /* 0x000000062214a981 */ /* 0x000762000c2e1d00 */
[----:B------:R-:W-:-:S02]  /*0370*/  LOP3.LUT R33, R4, UR4, RZ, 0xfc, !PT ;  /* 0x0000000404217c12 */ /* 0x000fc4000f8efcff */
[----:B------:R-:W-:Y:S01]  /*0380*/  IADD3 R54, P0, R54, c[0x0][0x190], RZ ;  /* 0x0000640036367a10 */ /* 0x000fe20007f1e0ff */
[----:B------:R0:W5:Y:S01]  /*0390*/  @P3 LDG.E.EL.128 R24, [R36.64] ;  /* 0x0000000624183981 */ /* 0x000162000c2e1d00 */
[----:B-1----:R-:W-:Y:S01]  /*03a0*/  CS2R R28, SRZ ;  /* 0x00000000001c7805 */ /* 0x002fe2000001ff00 */
[----:B------:R-:W-:Y:S01]  /*03b0*/  CS2R R30, SRZ ;  /* 0x00000000001e7805 */ /* 0x000fe2000001ff00 */
[----:B------:R-:W-:Y:S01]  /*03c0*/  IMAD R58, R2, 0x900, R33 ;  /* 0x00000900023a7824 */ /* 0x000fe200078e0221 */
[----:B------:R-:W-:Y:S01]  /*03d0*/  IADD3.X R55, R38, c[0x0][0x194], RZ, P0, !PT ;  /* 0x0000650026377a10 */ /* 0x000fe200007fe4ff */
[----:B------:R-:W-:Y:S01]  /*03e0*/  CS2R R32, SRZ ;  /* 0x0000000000207805 */ /* 0x000fe2000001ff00 */
[----:B---3--:R-:W-:Y:S01]  /*03f0*/  CS2R R34, SRZ ;  /* 0x0000000000227805 */ /* 0x008fe2000001ff00 */
[-C--:B------:R-:W-:Y:S02]  /*0400*/  IMAD.WIDE R58, R58, R53.reuse, c[0x0][0x198] ;  /* 0x000066003a3a7625 */ /* 0x080fe400078e0235 */
[----:B------:R2:W3:Y:S04]  /*0410*/  @!P2 LDG.E.EL.128 R28, [R54.64+0x10] ;  /* 0x00001006361ca981 */ /* 0x0004e8000c2e1d00 */
[----:B------:R1:W3:Y:S01]  /*0420*/  @P3 LDG.E.EL.128 R32, [R58.64] ;  /* 0x000000063a203981 */ /* 0x0002e2000c2e1d00 */
[----:B0-----:R-:W-:Y:S01]  /*0430*/  CS2R R36, SRZ ;  /* 0x0000000000247805 */ /* 0x001fe2000001ff00 */
[----:B------:R-:W-:Y:S01]  /*0440*/  CS2R R38, SRZ ;  /* 0x0000000000267805 */ /* 0x000fe2000001ff00 */
[----:B------:R-:W-:Y:S01]  /*0450*/  IMAD.WIDE.U32 R56, R57, R53, c[0x0][0x190] ;  /* 0x0000640039387625 */ /* 0x000fe200078e0035 */
[----:B------:R-:W-:Y:S01]  /*0460*/  CS2R R40, SRZ ;  /* 0x0000000000287805 */ /* 0x000fe2000001ff00 */
[----:B------:R-:W-:-:S02]  /*0470*/  CS2R R42, SRZ ;  /* 0x00000000002a7805 */ /* 0x000fc4000001ff00 */
[----:B------:R-:W-:Y:S01]  /*0480*/  IMAD.WIDE R52, R52, R53, c[0x0][0x198] ;  /* 0x0000660034347625 */ /* 0x000fe200078e0235 */
[----:B------:R0:W3:Y:S04]  /*0490*/  @!P2 LDG.E.EL.128 R36, [R56.64] ;  /* 0x000000063824a981 */ /* 0x0000e8000c2e1d00 */
[----:B------:R0:W3:Y:S01]  /*04a0*/  @P3 LDG.E.EL.128 R40, [R52.64] ;  /* 0x0000000634283981 */ /* 0x0000e2000c2e1d00 */
[----:B------:R-:W-:Y:S01]  /*04b0*/  PLOP3.LUT P0, PT, PT, PT, UP0, 0x80, 0x0 ;  /* 0x000000000000781c */ /* 0x000fe20003f0f008 */
[----:B------:R-:W-:Y:S02]  /*04c0*/  UPLOP3.LUT UP0, UPT, UPT, UPT, UPT, 0x40, 0x0 ;  /* 0x000000000000789c */ /* 0x000fe40003f0e870 */
[----:B------:R-:W-:Y:S01]  /*04d0*/  UMOV UR4, 0x800 ;  /* 0x0000080000047882 */ /* 0x000fe20000000000 */
[----:B--2---:R-:W-:-:S02]  /*04e0*/  SEL R54, R8, RZ, P3 ;  /* 0x000000ff08367207 */ /* 0x004fc40001800000 */
[----:B------:R-:W-:Y:S02]  /*04f0*/  SEL R9, R9, RZ, P3 ;  /* 0x000000ff09097207 */ /* 0x000fe40001800000 */
[----:B----4-:R-:W-:Y:S02]  /*0500*/  SEL R12, R12, RZ, P3 ;  /* 0x000000ff0c0c7207 */ /* 0x010fe40001800000 */
[----:B------:R-:W-:Y:S02]  /*0510*/  SEL R13, R13, RZ, P3 ;  /* 0x000000ff0d0d7207 */ /* 0x000fe40001800000 */
[----:B------:R-:W-:Y:S02]  /*0520*/  SEL R55, R10, RZ, P3 ;  /* 0x000000ff0a377207 */ /* 0x000fe40001800000 */
[----:B------:R-:W-:Y:S02]  /*0530*/  SHF.L.U32 R8, R54, 0x10, RZ ;  /* 0x0000001036087819 */ /* 0x000fe400000006ff */
[----:B-1----:R-:W-:-:S02]  /*0540*/  SHF.L.U32 R59, R12, 0x10, RZ ;  /* 0x000000100c3b7819 */ /* 0x002fc400000006ff */
[----:B------:R-:W-:Y:S02]  /*0550*/  SEL R58, R14, RZ, P3 ;  /* 0x000000ff0e3a7207 */ /* 0x000fe40001800000 */
[C---:B------:R-:W-:Y:S01]  /*0560*/  PRMT R10, R9.reuse, 0x7632, R10 ;  /* 0x00007632090a7816 */ /* 0x040fe2000000000a */
[----:B------:R-:W-:Y:S01]  /*0570*/  FADD R8, R8, R59 ;  /* 0x0000003b08087221 */ /* 0x000fe20000000000 */
[----:B------:R-:W-:Y:S02]  /*0580*/  SHF.L.U32 R14, R9, 0x10, RZ ;  /* 0x00000010090e7819 */ /* 0x000fe400000006ff */
[----:B------:R-:W-:Y:S02]  /*0590*/  PRMT R9, R13, 0x7632, R9 ;  /* 0x000076320d097816 */ /* 0x000fe40000000009 */
[----:B------:R-:W-:Y:S02]  /*05a0*/  SEL R11, R11, RZ, P3 ;  /* 0x000000ff0b0b7207 */ /* 0x000fe40001800000 */
[----:B------:R-:W-:-:S02]  /*05b0*/  SEL R15, R15, RZ, P3 ;  /* 0x000000ff0f0f7207 */ /* 0x000fc40001800000 */
[----:B------:R-:W-:Y:S02]  /*05c0*/  SHF.L.U32 R13, R13, 0x10, RZ ;  /* 0x000000100d0d7819 */ /* 0x000fe400000006ff */
[----:B0-----:R-:W-:Y:S02]  /*05d0*/  SHF.L.U32 R52, R10, 0x10, RZ ;  /* 0x000000100a347819 */ /* 0x001fe400000006ff */
[----:B------:R-:W-:Y:S01]  /*05e0*/  SHF.L.U32 R59, R9, 0x10, RZ ;  /* 0x00000010093b7819 */ /* 0x000fe200000006ff */
[----:B------:R-:W-:Y:S01]  /*05f0*/  FADD R10, R14, R13 ;  /* 0x0000000d0e0a7221 */ /* 0x000fe20000000000 */
[----:B------:R-:W-:Y:S02]  /*0600*/  SHF.L.U32 R56, R11, 0x10, RZ ;  /* 0x000000100b387819 */ /* 0x000fe400000006ff */
[----:B------:R-:W-:Y:S01]  /*0610*/  SHF.L.U32 R61, R15, 0x10, RZ ;  /* 0x000000100f3d7819 */ /* 0x000fe200000006ff */
[----:B------:R-:W-:Y:S01]  /*0620*/  FADD R14, R52, R59 ;  /* 0x0000003b340e7221 */ /* 0x000fe20000000000 */
[----:B------:R-:W-:-:S02]  /*0630*/  SHF.L.U32 R53, R55, 0x10, RZ ;  /* 0x0000001037357819 */ /* 0x000fc400000006ff */
[----:B------:R-:W-:Y:S01]  /*0640*/  SHF.L.U32 R60, R58, 0x10, RZ ;  /* 0x000000103a3c7819 */ /* 0x000fe200000006ff */
[----:B------:R-:W-:Y:S01]  /*0650*/  FADD R13, R56, R61 ;  /* 0x0000003d380d7221 */ /* 0x000fe20000000000 */
[----:B------:R-:W-:Y:S02]  /*0660*/  PRMT R11, R11, 0x7632, R11 ;  /* 0x000076320b0b7816 */ /* 0x000fe4000000000b */
[----:B------:R-:W-:Y:S01]  /*0670*/  PRMT R15, R15, 0x7632, R15 ;  /* 0x000076320f0f7816 */ /* 0x000fe2000000000f */
[----:B------:R-:W-:Y:S01]  /*0680*/  FADD R9, R53, R60 ;  /* 0x0000003c35097221 */ /* 0x000fe20000000000 */
[----:B------:R-:W-:Y:S02]  /*0690*/  SHF.L.U32 R52, R11, 0x10, RZ ;  /* 0x000000100b347819 */ /* 0x000fe400000006ff */
[----:B------:R-:W-:Y:S02]  /*06a0*/  SHF.L.U32 R15, R15, 0x10, RZ ;  /* 0x000000100f0f7819 */ /* 0x000fe400000006ff */
[----:B-----5:R-:W-:-:S02]  /*06b0*/  SEL R16, R16, RZ, !P2 ;  /* 0x000000ff10107207 */ /* 0x020fc40005000000 */
[----:B------:R-:W-:Y:S01]  /*06c0*/  SEL R53, R18, RZ, !P2 ;  /* 0x000000ff12357207 */ /* 0x000fe20005000000 */
[----:B------:R-:W-:Y:S01]  /*06d0*/  FADD R15, R52, R15 ;  /* 0x0000000f340f7221 */ /* 0x000fe20000000000 */
[----:B------:R-:W-:Y:S01]  /*06e0*/  SEL R17, R17, RZ, !P2 ;  /* 0x000000ff11117207 */ /* 0x000fe20005000000 */
[----:B------:R-:W-:Y:S01]  /*06f0*/  FADD R52, R16, 1 ;  /* 0x3f80000010347421 */ /* 0x000fe20000000000 */
[----:B------:R-:W-:Y:S01]  /*0700*/  SEL R19, R19, RZ, !P2 ;  /* 0x000000ff13137207 */ /* 0x000fe20005000000 */
[----:B------:R-:W-:Y:S01]  /*0710*/  FADD R16, R53, 1 ;  /* 0x3f80000035107421 */ /* 0x000fe20000000000 */
[----:B------:R-:W-:Y:S01]  /*0720*/  PRMT R54, R54, 0x7632, R54 ;  /* 0x0000763236367816 */ /* 0x000fe20000000036 */
[----:B------:R-:W-:Y:S01]  /*0730*/  FADD R18, R17, 1 ;  /* 0x3f80000011127421 */ /* 0x000fe20000000000 */
[----:B------:R-:W-:Y:S01]  /*0740*/  PRMT R12, R12, 0x7632, R12 ;  /* 0x000076320c0c7816 */ /* 0x000fe2000000000c */
[----:B------:R-:W-:Y:S01]  /*0750*/  FMUL R13, R13, R16 ;  /* 0x000000100d0d7220 */ /* 0x000fe20000400000 */
[----:B------:R-:W-:Y:S01]  /*0760*/  SEL R17, R23, RZ, !P2 ;  /* 0x000000ff17117207 */ /* 0x000fe20005000000 */
[----:B------:R-:W-:Y:S01]  /*0770*/  FADD R16, R19, 1 ;  /* 0x3f80000013107421 */ /* 0x000fe20000000000 */
[----:B------:R-:W-:Y:S01]  /*0780*/  SHF.L.U32 R54, R54, 0x10, RZ ;  /* 0x0000001036367819 */ /* 0x000fe200000006ff */
[----:B------:R-:W-:Y:S01]  /*0790*/  FMUL R9, R9, R52 ;  /* 0x0000003409097220 */ /* 0x000fe20000400000 */
[----:B------:R-:W-:Y:S01]  /*07a0*/  SHF.L.U32 R57, R12, 0x10, RZ ;  /* 0x000000100c397819 */ /* 0x000fe200000006ff */
[----:B------:R-:W-:Y:S01]  /*07b0*/  FADD R17, R17, 1 ;  /* 0x3f80000011117421 */ /* 0x000fe20000000000 */
[----:B------:R-:W-:Y:S01]  /*07c0*/  SEL R19, R22, RZ, !P2 ;  /* 0x000000ff16137207 */ /* 0x000fe20005000000 */
[----:B------:R-:W-:Y:S01]  /*07d0*/  FMUL R15, R15, R16 ;  /* 0x000000100f0f7220 */ /* 0x000fe20000400000 */
[----:B------:R-:W-:Y:S01]  /*07e0*/  SEL R21, R21, RZ, !P2 ;  /* 0x000000ff15157207 */ /* 0x000fe20005000000 */
[----:B------:R-:W-:Y:S01]  /*07f0*/  FADD R12, R54, R57 ;  /* 0x00000039360c7221 */ /* 0x000fe20000000000 */
[----:B------:R-:W-:Y:S01]  /*0800*/  PRMT R55, R55, 0x7632, R55 ;  /* 0x0000763237377816 */ /* 0x000fe20000000037 */
[----:B------:R-:W-:Y:S01]  /*0810*/  FADD R19, R19, 1 ;  /* 0x3f80000013137421 */ /* 0x000fe20000000000 */
[----:B------:R-:W-:Y:S01]  /*0820*/  PRMT R58, R58, 0x7632, R58 ;  /* 0x000076323a3a7816 */ /* 0x000fe2000000003a */
[----:B------:R-:W-:Y:S01]  /*0830*/  FADD R21, R21, 1 ;  /* 0x3f80000015157421 */ /* 0x000fe20000000000 */
[----:B------:R-:W-:Y:S01]  /*0840*/  SEL R26, R26, RZ, P3 ;  /* 0x000000ff1a1a7207 */ /* 0x000fe20001800000 */
[----:B------:R-:W-:Y:S01]  /*0850*/  FMUL R14, R14, R17 ;  /* 0x000000110e0e7220 */ /* 0x000fe20000400000 */
[----:B------:R-:W-:Y:S01]  /*0860*/  SEL R27, R27, RZ, P3 ;  /* 0x000000ff1b1b7207 */ /* 0x000fe20001800000 */
[----:B------:R-:W-:Y:S01]  /*0870*/  FMUL R10, R10, R19 ;  /* 0x000000130a0a7220 */ /* 0x000fe20000400000 */
[----:B------:R-:W-:Y:S01]  /*0880*/  SHF.L.U32 R55, R55, 0x10, RZ ;  /* 0x0000001037377819 */ /* 0x000fe200000006ff */
[----:B------:R-:W-:Y:S01]  /*0890*/  FMUL R12, R12, R21 ;  /* 0x000000150c0c7220 */ /* 0x000fe20000400000 */
[----:B------:R-:W-:-:S02]  /*08a0*/  SHF.L.U32 R58, R58, 0x10, RZ ;  /* 0x000000103a3a7819 */ /* 0x000fc400000006ff */
[----:B------:R-:W-:Y:S02]  /*08b0*/  SEL R20, R20, RZ, !P2 ;  /* 0x000000ff14147207 */ /* 0x000fe40005000000 */
[----:B------:R-:W-:Y:S01]  /*08c0*/  PRMT R16, R26, 0x7632, R16 ;  /* 0x000076321a107816 */ /* 0x000fe20000000010 */
[----:B------:R-:W-:Y:S01]  /*08d0*/  FADD R11, R55, R58 ;  /* 0x0000003a370b7221 */ /* 0x000fe20000000000 */
[----:B------:R-:W-:Y:S01]  /*08e0*/  PRMT R17, R27, 0x7632, R17 ;  /* 0x000076321b117816 */ /* 0x000fe20000000011 */
[----:B------:R-:W-:Y:S01]  /*08f0*/  FADD R23, R20, 1 ;  /* 0x3f80000014177421 */ /* 0x000fe20000000000 */
[----:B------:R-:W-:Y:S01]  /*0900*/  SHF.L.U32 R19, R16, 0x10, RZ ;  /* 0x0000001010137819 */ /* 0x000fe200000006ff */
[----:B------:R-:W-:Y:S01]  /*0910*/  FMUL R11, R11, R18 ;  /* 0x000000120b0b7220 */ /* 0x000fe20000400000 */
[----:B------:R-:W-:Y:S01]  /*0920*/  SHF.L.U32 R21, R17, 0x10, RZ ;  /* 0x0000001011157819 */ /* 0x000fe200000006ff */
[----:B------:R-:W-:Y:S01]  /*0930*/  FMUL R8, R8, R23 ;  /* 0x0000001708087220 */ /* 0x000fe20000400000 */
[----:B---3--:R-:W-:Y:S01]  /*0940*/  SEL R29, R29, RZ, !P2 ;  /* 0x000000ff1d1d7207 */ /* 0x008fe20005000000 */
[-C--:B------:R-:W-:Y:S01]  /*0950*/  FMUL R18, R19, R0.reuse ;  /* 0x0000000013127220 */ /* 0x080fe20000400000 */
[----:B------:R-:W-:Y:S01]  /*0960*/  SEL R20, R30, RZ, !P2 ;  /* 0x000000ff1e147207 */ /* 0x000fe20005000000 */
[-C--:B------:R-:W-:Y:S01]  /*0970*/  FMUL R16, R21, R0.reuse ;  /* 0x0000000015107220 */ /* 0x080fe20000400000 */
[----:B------:R-:W-:Y:S01]  /*0980*/  SEL R31, R31, RZ, !P2 ;  /* 0x000000ff1f1f7207 */ /* 0x000fe20005000000 */
[----:B------:R-:W-:Y:S01]  /*0990*/  FADD R21, R29, 1 ;  /* 0x3f8000001d157421 */ /* 0x000fe20000000000 */
[----:B------:R-:W-:Y:S01]  /*09a0*/  SHF.L.U32 R27, R27, 0x10, RZ ;  /* 0x000000101b1b7819 */ /* 0x000fe200000006ff */
[----:B------:R-:W-:Y:S01]  /*09b0*/  FADD R20, R20, 1 ;  /* 0x3f80000014147421 */ /* 0x000fe20000000000 */
[----:B------:R-:W-:Y:S01]  /*09c0*/  SEL R33, R33, RZ, P3 ;  /* 0x000000ff21217207 */ /* 0x000fe20001800000 */
[----:B------:R-:W-:Y:S01]  /*09d0*/  FADD R19, R31, 1 ;  /* 0x3f8000001f137421 */ /* 0x000fe20000000000 */
[----:B------:R-:W-:Y:S01]  /*09e0*/  SEL R34, R34, RZ, P3 ;  /* 0x000000ff22227207 */ /* 0x000fe20001800000 */
[----:B------:R-:W-:Y:S01]  /*09f0*/  FMUL R17, R27, R0 ;  /* 0x000000001b117220 */ /* 0x000fe20000400000 */
[----:B------:R-:W-:Y:S01]  /*0a00*/  SEL R35, R35, RZ, P3 ;  /* 0x000000ff23237207 */ /* 0x000fe20001800000 */
[----:B------:R-:W-:Y:S01]  /*0a10*/  FFMA R18, R18, R21, R33 ;  /* 0x0000001512127223 */ /* 0x000fe20000000021 */
[----:B------:R-:W-:Y:S01]  /*0a20*/  SEL R28, R28, RZ, !P2 ;  /* 0x000000ff1c1c7207 */ /* 0x000fe20005000000 */
[----:B------:R-:W-:Y:S01]  /*0a30*/  FFMA R20, R17, R20, R34 ;  /* 0x0000001411147223 */ /* 0x000fe20000000022 */
[----:B------:R-:W-:Y:S01]  /*0a40*/  SHF.L.U32 R23, R26, 0x10, RZ ;  /* 0x000000101a177819 */ /* 0x000fe200000006ff */
[----:B------:R-:W-:Y:S01]  /*0a50*/  FFMA R22, R16, R19, R35 ;  /* 0x0000001310167223 */ /* 0x000fe20000000023 */
[----:B------:R-:W-:Y:S01]  /*0a60*/  SEL R32, R32, RZ, P3 ;  /* 0x000000ff20207207 */ /* 0x000fe20001800000 */
[----:B------:R-:W-:Y:S01]  /*0a70*/  FADD R16, R28, 1 ;  /* 0x3f8000001c107421 */ /* 0x000fe20000000000 */
[----:B------:R-:W-:Y:S01]  /*0a80*/  FMUL R13, R13, R20 ;  /* 0x000000140d0d7220 */ /* 0x000fe20000400000 */
[----:B------:R-:W-:Y:S01]  /*0a90*/  FMUL R17, R23, R0 ;  /* 0x0000000017117220 */ /* 0x000fe20000400000 */
[----:B------:R-:W-:Y:S01]  /*0aa0*/  FMUL R15, R15, R22 ;  /* 0x000000160f0f7220 */ /* 0x000fe20000400000 */
[----:B------:R-:W-:Y:S01]  /*0ab0*/  FMUL R11, R11, R18 ;  /* 0x000000120b0b7220 */ /* 0x000fe20000400000 */
[----:B------:R-:W-:Y:S01]  /*0ac0*/  SEL R25, R25, RZ, P3 ;  /* 0x000000ff19197207 */ /* 0x000fe20001800000 */
[----:B------:R-:W-:Y:S01]  /*0ad0*/  FFMA R16, R17, R16, R32 ;  /* 0x0000001011107223 */ /* 0x000fe20000000020 */
[----:B------:R-:W-:-:S02]  /*0ae0*/  SEL R24, R24, RZ, P3 ;  /* 0x000000ff18187207 */ /* 0x000fc40001800000 */
[----:B------:R-:W-:Y:S01]  /*0af0*/  FSEL R20, R15, -RZ, P3 ;  /* 0x800000ff0f147208 */ /* 0x000fe20001800000 */
[----:B------:R-:W-:Y:S01]  /*0b00*/  FMUL R17, R9, R16 ;  /* 0x0000001009117220 */ /* 0x000fe20000400000 */
[----:B------:R-:W-:Y:S02]  /*0b10*/  FSEL R13, R13, -RZ, P3 ;  /* 0x800000ff0d0d7208 */ /* 0x000fe40001800000 */
[----:B------:R-:W-:Y:S01]  /*0b20*/  FSEL R18, R11, -RZ, P3 ;  /* 0x800000ff0b127208 */ /* 0x000fe20001800000 */
[----:B------:R-:W-:Y:S01]  /*0b30*/  FADD R51, R20, R51 ;  /* 0x0000003314337221 */ /* 0x000fe20000000000 */
[----:B------:R-:W-:Y:S01]  /*0b40*/  PRMT R11, R25, 0x7632, R11 ;  /* 0x00007632190b7816 */ /* 0x000fe2000000000b */
[----:B------:R-:W-:Y:S01]  /*0b50*/  FADD R48, R13, R48 ;  /* 0x000000300d307221 */ /* 0x000fe20000000000 */
[----:B------:R-:W-:Y:S01]  /*0b60*/  PRMT R9, R24, 0x7632, R9 ;  /* 0x0000763218097816 */ /* 0x000fe20000000009 */
[----:B------:R-:W-:Y:S01]  /*0b70*/  FADD R47, R18, R47 ;  /* 0x0000002f122f7221 */ /* 0x000fe20000000000 */
[----:B------:R-:W-:-:S02]  /*0b80*/  SEL R16, R39, RZ, !P2 ;  /* 0x000000ff27107207 */ /* 0x000fc40005000000 */
[----:B------:R-:W-:Y:S02]  /*0b90*/  SHF.L.U32 R19, R11, 0x10, RZ ;  /* 0x000000100b137819 */ /* 0x000fe400000006ff */
[----:B------:R-:W-:Y:S01]  /*0ba0*/  SEL R22, R36, RZ, !P2 ;  /* 0x000000ff24167207 */ /* 0x000fe20005000000 */
[----:B------:R-:W-:Y:S01]  /*0bb0*/  FADD R16, R16, 1 ;  /* 0x3f80000010107421 */ /* 0x000fe20000000000 */
[----:B------:R-:W-:Y:S02]  /*0bc0*/  SEL R20, R37, RZ, !P2 ;  /* 0x000000ff25147207 */ /* 0x000fe40005000000 */
[----:B------:R-:W-:Y:S01]  /*0bd0*/  SEL R18, R38, RZ, !P2 ;  /* 0x000000ff26127207 */ /* 0x000fe20005000000 */
[----:B------:R-:W-:Y:S01]  /*0be0*/  FADD R22, R22, 1 ;  /* 0x3f80000016167421 */ /* 0x000fe20000000000 */
[----:B------:R-:W-:Y:S01]  /*0bf0*/  SHF.L.U32 R25, R25, 0x10, RZ ;  /* 0x0000001019197819 */ /* 0x000fe200000006ff */
[----:B------:R-:W-:Y:S01]  /*0c00*/  FADD R20, R20, 1 ;  /* 0x3f80000014147421 */ /* 0x000fe20000000000 */
[----:B------:R-:W-:Y:S01]  /*0c10*/  SHF.L.U32 R15, R24, 0x10, RZ ;  /* 0x00000010180f7819 */ /* 0x000fe200000006ff */
[----:B------:R-:W-:Y:S01]  /*0c20*/  FADD R18, R18, 1 ;  /* 0x3f80000012127421 */ /* 0x000fe20000000000 */
[----:B------:R-:W-:Y:S01]  /*0c30*/  SHF.L.U32 R13, R9, 0x10, RZ ;  /* 0x00000010090d7819 */ /* 0x000fe200000006ff */
[-C--:B------:R-:W-:Y:S01]  /*0c40*/  FMUL R9, R19, R0.reuse ;  /* 0x0000000013097220 */ /* 0x080fe20000400000 */
[----:B------:R-:W-:Y:S01]  /*0c50*/  SEL R28, R43, RZ, P3 ;  /* 0x000000ff2b1c7207 */ /* 0x000fe20001800000 */
[-C--:B------:R-:W-:Y:S01]  /*0c60*/  FMUL R11, R25, R0.reuse ;  /* 0x00000000190b7220 */ /* 0x080fe20000400000 */
[----:B------:R-:W-:Y:S01]  /*0c70*/  SEL R40, R40, RZ, P3 ;  /* 0x000000ff28287207 */ /* 0x000fe20001800000 */
[-C--:B------:R-:W-:Y:S01]  /*0c80*/  FMUL R15, R15, R0.reuse ;  /* 0x000000000f0f7220 */ /* 0x080fe20000400000 */
[----:B------:R-:W-:Y:S01]  /*0c90*/  SEL R26, R41, RZ, P3 ;  /* 0x000000ff291a7207 */ /* 0x000fe20001800000 */
[----:B------:R-:W-:Y:S01]  /*0ca0*/  FMUL R13, R13, R0 ;  /* 0x000000000d0d7220 */ /* 0x000fe20000400000 */
[----:B------:R-:W-:Y:S01]  /*0cb0*/  SEL R42, R42, RZ, P3 ;  /* 0x000000ff2a2a7207 */ /* 0x000fe20001800000 */
[----:B------:R-:W-:Y:S01]  /*0cc0*/  FFMA R9, R9, R16, R28 ;  /* 0x0000001009097223 */ /* 0x000fe2000000001c */
[----:B------:R-:W-:Y:S01]  /*0cd0*/  FFMA R15, R15, R22, R40 ;  /* 0x000000160f0f7223 */ /* 0x000fe20000000028 */
[----:B------:R-:W-:Y:S01]  /*0ce0*/  FFMA R13, R13, R20, R26 ;  /* 0x000000140d0d7223 */ /* 0x000fe2000000001a */
[----:B------:R-:W-:Y:S01]  /*0cf0*/  FSEL R17, R17, -RZ, P3 ;  /* 0x800000ff11117208 */ /* 0x000fe20001800000 */
[----:B------:R-:W-:Y:S01]  /*0d00*/  FFMA R11, R11, R18, R42 ;  /* 0x000000120b0b7223 */ /* 0x000fe2000000002a */
[----:B------:R-:W-:Y:S01]  /*0d10*/  FMUL R9, R14, R9 ;  /* 0x000000090e097220 */ /* 0x000fe20000400000 */
[----:B------:R-:W-:Y:S01]  /*0d20*/  FMUL R8, R8, R15 ;  /* 0x0000000f08087220 */ /* 0x000fe20000400000 */
[----:B------:R-:W-:Y:S01]  /*0d30*/  FMUL R12, R12, R13 ;  /* 0x0000000d0c0c7220 */ /* 0x000fe20000400000 */
[----:B------:R-:W-:Y:S01]  /*0d40*/  FMUL R10, R10, R11 ;  /* 0x0000000b0a0a7220 */ /* 0x000fe20000400000 */
[----:B------:R-:W-:Y:S01]  /*0d50*/  FADD R50, R17, R50 ;  /* 0x0000003211327221 */ /* 0x000fe20000000000 */
[----:B------:R-:W-:-:S02]  /*0d60*/  FSEL R11, R9, -RZ, P3 ;  /* 0x800000ff090b7208 */ /* 0x000fc40001800000 */
[----:B------:R-:W-:Y:S02]  /*0d70*/  FSEL R8, R8, -RZ, P3 ;  /* 0x800000ff08087208 */ /* 0x000fe40001800000 */
[----:B------:R-:W-:Y:S01]  /*0d80*/  FSEL R10, R10, -RZ, P3 ;  /* 0x800000ff0a0a7208 */ /* 0x000fe20001800000 */
[----:B------:R-:W-:Y:S01]  /*0d90*/  FADD R6, R11, R6 ;  /* 0x000000060b067221 */ /* 0x000fe20000000000 */
[----:B------:R-:W-:Y:S01]  /*0da0*/  FSEL R9, R12, -RZ, P3 ;  /* 0x800000ff0c097208 */ /* 0x000fe20001800000 */
[----:B------:R-:W-:Y:S02]  /*0db0*/  FADD R7, R8, R7 ;  /* 0x0000000708077221 */ /* 0x000fe40000000000 */
[----:B------:R-:W-:Y:S02]  /*0dc0*/  FADD R45, R10, R45 ;  /* 0x0000002d0a2d7221 */ /* 0x000fe40000000000 */
[----:B------:R-:W-:Y:S01]  /*0dd0*/  FADD R46, R9, R46 ;  /* 0x0000002e092e7221 */ /* 0x000fe20000000000 */
[----:B------:R-:W-:Y:S05]  /*0de0*/  @P0 BRA `(.L_x_0) ;  /* 0xfffff3a000000947 */ /* 0x000fea000383ffff */
[----:B------:R-:W-:Y:S01]  /*0df0*/  FADD R46, R7, R46 ;  /* 0x0000002e072e7221 */ /* 0x000fe20000000000 */
[----:B------:R-:W-:-:S02]  /*0e00*/  LOP3.LUT P2, RZ, R44, 0x1f, RZ, 0xc0, !PT ;  /* 0x0000001f2cff7812 */ /* 0x000fc4000784c0ff */
[C---:B------:R-:W-:Y:S01]  /*0e10*/  ISETP.GE.AND P3, PT, R44.reuse, 0x8, PT ;  /* 0x000000082c00780c */ /* 0x040fe20003f66270 */
[----:B------:R-:W-:Y:S01]  /*0e20*/  FADD R45, R45, R46 ;  /* 0x0000002e2d2d7221 */ /* 0x000fe20000000000 */
[----:B------:R-:W-:Y:S02]  /*0e30*/  SHF.L.U32 R49, R49, 0x2, RZ ;  /* 0x0000000231317819 */ /* 0x000fe400000006ff */
[----:B------:R-:W-:Y:S01]  /*0e40*/  LOP3.LUT P0, RZ, R44, 0x7, RZ, 0xc0, !PT ;  /* 0x000000072cff7812 */ /* 0x000fe2000780c0ff */
[----:B------:R-:W-:-:S03]  /*0e50*/  FADD R45, R6, R45 ;  /* 0x0000002d062d7221 */ /* 0x000fc60000000000 */
[----:B------:R-:W-:Y:S01]  /*0e60*/  ISETP.LT.AND P0, PT, R44, 0x8, !P0 ;  /* 0x000000082c00780c */ /* 0x000fe20004701270 */
[----:B------:R-:W-:-:S04]  /*0e70*/  FADD R50, R50, R45 ;  /* 0x0000002d32327221 */ /* 0x000fc80000000000 */
[----:B------:R-:W-:-:S04]  /*0e80*/  FADD R47, R47, R50 ;  /* 0x000000322f2f7221 */ /* 0x000fc80000000000 */
[----:B------:R-:W-:-:S04]  /*0e90*/  FADD R48, R48, R47 ;  /* 0x0000002f30307221 */ /* 0x000fc80000000000 */
[----:B------:R-:W-:-:S05]  /*0ea0*/  FADD R48, R51, R48 ;  /* 0x0000003033307221 */ /* 0x000fca0000000000 */
[----:B------:R-:W0:Y:S02]  /*0eb0*/  SHFL.BFLY PT, R7, R48, 0x10, 0x1f ;  /* 0x0e001f0030077f89 */ /* 0x000e2400000e0000 */
[----:B0-----:R-:W-:-:S05]  /*0ec0*/  FADD R7, R48, R7 ;  /* 0x0000000730077221 */ /* 0x001fca0000000000 */
[----:B------:R-:W0:Y:S02]  /*0ed0*/  SHFL.BFLY PT, R6, R7, 0x8, 0x1f ;  /* 0x0d001f0007067f89 */ /* 0x000e2400000e0000 */
[----:B0-----:R-:W-:Y:S01]  /*0ee0*/  FADD R6, R7, R6 ;  /* 0x0000000607067221 */ /* 0x001fe20000000000 */
[----:B------:R-:W-:-:S04]  /*0ef0*/  LOP3.LUT R7, R49, 0x1c, RZ, 0xe2, !PT ;  /* 0x0000001c31077812 */ /* 0x000fc800078ee2ff */
[----:B------:R-:W0:Y:S02]  /*0f00*/  SHFL.BFLY PT, R9, R6, 0x4, 0x1f ;  /* 0x0c801f0006097f89 */ /* 0x000e2400000e0000 */
[----:B0-----:R-:W-:-:S05]  /*0f10*/  FADD R9, R6, R9 ;  /* 0x0000000906097221 */ /* 0x001fca0000000000 */
[----:B------:R-:W0:Y:S02]  /*0f20*/  SHFL.BFLY PT, R8, R9, 0x2, 0x1f ;  /* 0x0c401f0009087f89 */ /* 0x000e2400000e0000 */
[----:B0-----:R-:W-:-:S05]  /*0f30*/  FADD R8, R9, R8 ;  /* 0x0000000809087221 */ /* 0x001fca0000000000 */
[----:B------:R-:W0:Y:S02]  /*0f40*/  SHFL.BFLY PT, R11, R8, 0x1, 0x1f ;  /* 0x0c201f00080b7f89 */ /* 0x000e2400000e0000 */
[----:B0-----:R-:W-:Y:S01]  /*0f50*/  FADD R14, R8, R11 ;  /* 0x0000000b080e7221 */ /* 0x001fe20000000000 */
[----:B------:R-:W-:-:S04]  /*0f60*/  LEA R8, P4, R2, c[0x0][0x1a0], 0x2 ;  /* 0x0000680002087a11 */ /* 0x000fc800078810ff */
[----:B------:R-:W-:Y:S04]  /*0f70*/  @!P2 STS [R7], R14 ;  /* 0x0000000e0700a388 */ /* 0x000fe80000000800 */
[----:B------:R-:W-:Y:S06]  /*0f80*/  BAR.SYNC 0x0 ;  /* 0x0000000000007b1d */ /* 0x000fec0000000000 */
[----:B------:R-:W0:Y:S04]  /*0f90*/  @!P3 LDS R10, [R44.X4] ;  /* 0x000000002c0ab984 */ /* 0x000e280000004800 */
[----:B0-----:R-:W0:Y:S02]  /*0fa0*/  SHFL.BFLY PT, R9, R10, 0x4, 0x1f ;  /* 0x0c801f000a097f89 */ /* 0x001e2400000e0000 */
[----:B0-----:R-:W-:-:S05]  /*0fb0*/  FADD R6, R10, R9 ;  /* 0x000000090a067221 */ /* 0x001fca0000000000 */
[----:B------:R-:W0:Y:S02]  /*0fc0*/  SHFL.BFLY PT, R9, R6, 0x2, 0x1f ;  /* 0x0c401f0006097f89 */ /* 0x000e2400000e0000 */
[----:B0-----:R-:W-:Y:S01]  /*0fd0*/  FADD R11, R6, R9 ;  /* 0x00000009060b7221 */ /* 0x001fe20000000000 */
[----:B------:R-:W-:Y:S02]  /*0fe0*/  LEA.HI.X R9, R2, c[0x0][0x1a4], R5, 0x2, P4 ;  /* 0x0000690002097a11 */ /* 0x000fe400020f1405 */
[----:B------:R-:W-:Y:S02]  /*0ff0*/  MOV R5, RZ ;  /* 0x000000ff00057202 */ /* 0x000fe40000000f00 */
[----:B------:R-:W0:Y:S02]  /*1000*/  SHFL.BFLY PT, R12, R11, 0x1, 0x1f ;  /* 0x0c201f000b0c7f89 */ /* 0x000e2400000e0000 */
[----:B0-----:R-:W-:-:S05]  /*1010*/  FADD R13, R11, R12 ;  /* 0x0000000c0b0d7221 */ /* 0x001fca0000000000 */
[----:B------:R-:W-:Y:S04]  /*1020*/  @P0 STS [R44.X4], R13 ;  /* 0x0000000d2c000388 */ /* 0x000fe80000004800 */
[----:B------:R-:W-:Y:S06]  /*1030*/  BAR.SYNC 0x0 ;  /* 0x0000000000007b1d */ /* 0x000fec0000000000 */
[----:B------:R-:W2:Y:S01]  /*1040*/  @!P1 LDG.E.EL R5, [R8.64] ;  /* 0x0000000608059981 */ /* 0x000ea2000c2e1900 */
[----:B------:R-:W-:Y:S01]  /*1050*/  MOV R6, 0x39e38e39 ;  /* 0x39e38e3900067802 */ /* 0x000fe20000000f00 */
[----:B------:R-:W-:Y:S01]  /*1060*/  CS2R R52, SRZ ;  /* 0x0000000000347805 */ /* 0x000fe2000001ff00 */
[----:B------:R-:W-:Y:S01]  /*1070*/  CS2R R54, SRZ ;  /* 0x0000000000367805 */ /* 0x000fe2000001ff00 */
[----:B------:R-:W0:Y:S01]  /*1080*/  LDS R60, [RZ] ;  /* 0x00000000ff3c7984 */ /* 0x000e220000000800 */
[----:B------:R-:W-:Y:S01]  /*1090*/  CS2R R56, SRZ ;  /* 0x0000000000387805 */ /* 0x000fe2000001ff00 */
[----:B------:R-:W-:Y:S01]  /*10a0*/  CS2R R58, SRZ ;  /* 0x00000000003a7805 */ /* 0x000fe2000001ff00 */
[----:B------:R-:W-:-:S02]  /*10b0*/  UPLOP3.LUT UP0, UPT, UPT, UPT, UPT, 0x80, 0x0 ;  /* 0x000000000000789c */ /* 0x000fc40003f0f070 */
[----:B------:R-:W-:Y:S01]  /*10c0*/  UMOV UR4, URZ ;  /* 0x0000003f00047c82 */ /* 0x000fe20008000000 */
[----:B0-----:R-:W-:Y:S01]  /*10d0*/  FMUL R60, R60, -0.5 ;  /* 0xbf0000003c3c7820 */ /* 0x001fe20000400000 */
[----:B--2---:R-:W-:Y:S01]  /*10e0*/  FFMA R7, R5, R6, 9.9999997473787516356e-06 ;  /* 0x3727c5ac05077423 */ /* 0x004fe20000000006 */
[----:B------:R-:W-:Y:S02]  /*10f0*/  IADD3 R5, R3, 0x400, RZ ;  /* 0x0000040003057810 */ /* 0x000fe40007ffe0ff */
[----:B------:R-:W-:-:S03]  /*1100*/  SHF.L.U32 R6, R63, 0x5, RZ ;  /* 0x000000053f067819 */ /* 0x000fc600000006ff */
[----:B------:R-:W0:Y:S04]  /*1110*/  MUFU.RSQ R7, R7 ;  /* 0x0000000700077308 */ /* 0x000e280000001400 */
.L_x_2:
[----:B------:R-:W-:Y:S01]  /*1120*/  LOP3.LUT R42, R62, UR4, RZ, 0xfc, !PT ;  /* 0x000000043e2a7c12 */ /* 0x000fe2000f8efcff */
[----:B------:R-:W-:Y:S01]  /*1130*/  CS2R R8, SRZ ;  /* 0x0000000000087805 */ /* 0x000fe2000001ff00 */
[----:B------:R-:W-:Y:S01]  /*1140*/  MOV R45, 0x2 ;  /* 0x00000002002d7802 */ /* 0x000fe20000000f00 */
[----:B-1----:R-:W-:Y:S01]  /*1150*/  CS2R R10, SRZ ;  /* 0x00000000000a7805 */ /* 0x002fe2000001ff00 */
[----:B------:R-:W-:Y:S01]  /*1160*/  ISETP.GE.U32.AND P5, PT, R42, 0x900, PT ;  /* 0x000009002a00780c */ /* 0x000fe20003fa6070 */
[C---:B------:R-:W-:Y:S01]  /*1170*/  IMAD R48, R2.reuse, 0x900, R42 ;  /* 0x0000090002307824 */ /* 0x040fe200078e022a */
[----:B------:R-:W-:Y:S01]  /*1180*/  CS2R R12, SRZ ;  /* 0x00000000000c7805 */ /* 0x000fe2000001ff00 */
[----:B------:R-:W-:Y:S01]  /*1190*/  CS2R R14, SRZ ;  /* 0x00000000000e7805 */ /* 0x000fe2000001ff00 */
[----:B------:R-:W-:Y:S01]  /*11a0*/  ISETP.LT.AND P4, PT, R2, 0x200, !P5 ;  /* 0x000002000200780c */ /* 0x000fe20006f81270 */
[----:B------:R-:W-:-:S04]  /*11b0*/  IMAD.WIDE R20, R48, R45, c[0x0][0x168] ;  /* 0x00005a0030147625 */ /* 0x000fc800078e022d */
[----:B------:R-:W-:-:S08]  /*11c0*/  IMAD.WIDE R22, R48, R45, c[0x0][0x170] ;  /* 0x00005c0030167625 */ /* 0x000fd000078e022d */
[----:B------:R1:W2:Y:S04]  /*11d0*/  @P4 LDG.E.EF.128 R8, [R20.64] ;  /* 0x0000000614084981 */ /* 0x0002a8000c0e1d00 */
[----:B------:R3:W4:Y:S01]  /*11e0*/  @P4 LDG.E.EF.128 R12, [R22.64] ;  /* 0x00000006160c4981 */ /* 0x000722000c0e1d00 */
[----:B------:R-:W-:Y:S01]  /*11f0*/  IADD3 R16, P6, R62, UR4, RZ ;  /* 0x000000043e107c10 */ /* 0x000fe2000ffde0ff */
[----:B------:R-:W-:-:S03]  /*1200*/  CS2R R18, SRZ ;  /* 0x0000000000127805 */ /* 0x000fc6000001ff00 */
[----:B------:R-:W-:Y:S02]  /*1210*/  IADD3.X R17, RZ, RZ, RZ, P6, !PT ;  /* 0x000000ffff117210 */ /* 0x000fe400037fe4ff */
[C---:B------:R-:W-:Y:S02]  /*1220*/  SHF.L.U32 R50, R16.reuse, 0x2, RZ ;  /* 0x0000000210327819 */ /* 0x040fe400000006ff */
[----:B------:R-:W-:Y:S02]  /*1230*/  SHF.L.U64.HI R51, R16, 0x2, R17 ;  /* 0x0000000210337819 */ /* 0x000fe40000010211 */
[----:B------:R-:W-:Y:S01]  /*1240*/  IADD3 R28, P6, R50, c[0x0][0x178], RZ ;  /* 0x00005e00321c7a10 */ /* 0x000fe20007fde0ff */
[----:B------:R-:W-:Y:S01]  /*1250*/  CS2R R16, SRZ ;  /* 0x0000000000107805 */ /* 0x000fe2000001ff00 */
[----:B------:R-:W-:Y:S02]  /*1260*/  MOV R61, 0x4 ;  /* 0x00000004003d7802 */ /* 0x000fe40000000f00 */
[----:B------:R-:W-:Y:S01]  /*1270*/  IADD3.X R29, R51, c[0x0][0x17c], RZ, P6, !PT ;  /* 0x00005f00331d7a10 */ /* 0x000fe200037fe4ff */
[----:B------:R-:W-:-:S02]  /*1280*/  CS2R R30, SRZ ;  /* 0x00000000001e7805 */ /* 0x000fc4000001ff00 */
[CC--:B------:R-:W-:Y:S02]  /*1290*/  IMAD.WIDE.U32 R34, R42.reuse, R61.reuse, c[0x0][0x178] ;  /* 0x00005e002a227625 */ /* 0x0c0fe400078e003d */
[----:B------:R5:W4:Y:S01]  /*12a0*/  @!P5 LDG.E.EL.128 R16, [R28.64+0x10] ;  /* 0x000010061c10d981 */ /* 0x000b22000c2e1d00 */
[----:B-1----:R-:W-:Y:S01]  /*12b0*/  CS2R R20, SRZ ;  /* 0x0000000000147805 */ /* 0x002fe2000001ff00 */
[----:B------:R-:W-:Y:S01]  /*12c0*/  IMAD.WIDE.U32 R42, R42, R61, c[0x0][0x190] ;  /* 0x000064002a2a7625 */ /* 0x000fe200078e003d */
[----:B---3--:R-:W-:Y:S01]  /*12d0*/  CS2R R22, SRZ ;  /* 0x0000000000167805 */ /* 0x008fe2000001ff00 */
[----:B------:R-:W-:Y:S01]  /*12e0*/  CS2R R24, SRZ ;  /* 0x0000000000187805 */ /* 0x000fe2000001ff00 */
[----:B------:R-:W-:Y:S01]  /*12f0*/  CS2R R26, SRZ ;  /* 0x00000000001a7805 */ /* 0x000fe2000001ff00 */
[----:B------:R-:W-:-:S03]  /*1300*/  IMAD.WIDE R44, R48, R45, c[0x0][0x180] ;  /* 0x00006000302c7625 */ /* 0x000fc600078e022d */
[----:B------:R1:W3:Y:S01]  /*1310*/  @!P5 LDG.E.EL.128 R20, [R34.64] ;  /* 0x000000062214d981 */ /* 0x0002e2000c2e1d00 */
[----:B-----5:R-:W-:Y:S01]  /*1320*/  CS2R R28, SRZ ;  /* 0x00000000001c7805 */ /* 0x020fe2000001ff00 */
[----:B------:R-:W-:Y:S01]  /*1330*/  CS2R R32, SRZ ;  /* 0x0000000000207805 */ /* 0x000fe2000001ff00 */
[----:B------:R-:W-:Y:S01]  /*1340*/  IMAD.WIDE R46, R48, R61, c[0x0][0x198] ;  /* 0x00006600302e7625 */ /* 0x000fe200078e023d */
[----:B------:R5:W3:Y:S04]  /*1350*/  @P4 LDG.E.EL.128 R24, [R44.64] ;  /* 0x000000062c184981 */ /* 0x000ae8000c2e1d00 */
[----:B------:R0:W3:Y:S01]  /*1360*/  @!P5 LDG.E.EL.128 R28, [R42.64] ;  /* 0x000000062a1cd981 */ /* 0x0000e2000c2e1d00 */
[----:B-1----:R-:W-:-:S06]  /*1370*/  CS2R R34, SRZ ;  /* 0x0000000000227805 */ /* 0x002fcc000001ff00 */
[----:B------:R1:W3:Y:S01]  /*1380*/  @P4 LDG.E.EF.128 R32, [R46.64] ;  /* 0x000000062e204981 */ /* 0x0002e2000c0e1d00 */
[----:B-----5:R-:W-:Y:S01]  /*1390*/  LOP3.LUT R45, R4, UR4, RZ, 0xfc, !PT ;  /* 0x00000004042d7c12 */ /* 0x020fe2000f8efcff */
[----:B------:R-:W-:Y:S01]  /*13a0*/  CS2R R36, SRZ ;  /* 0x0000000000247805 */ /* 0x000fe2000001ff00 */
[----:B------:R-:W-:Y:S01]  /*13b0*/  IADD3 R50, P6, R50, c[0x0][0x190], RZ ;  /* 0x0000640032327a10 */ /* 0x000fe20007fde0ff */
[----:B------:R-:W-:Y:S01]  /*13c0*/  CS2R R38, SRZ ;  /* 0x0000000000267805 */ /* 0x000fe2000001ff00 */
[----:B------:R-:W-:Y:S01]  /*13d0*/  IMAD.WIDE R48, R48, R61, c[0x0][0x1a8] ;  /* 0x00006a0030307625 */ /* 0x000fe200078e023d */
[----:B------:R-:W-:Y:S01]  /*13e0*/  CS2R R40, SRZ ;  /* 0x0000000000287805 */ /* 0x000fe2000001ff00 */
[----:B0-----:R-:W-:Y:S01]  /*13f0*/  CS2R R42, SRZ ;  /* 0x00000000002a7805 */ /* 0x001fe2000001ff00 */
[----:B------:R-:W-:Y:S01]  /*1400*/  IADD3.X R51, R51, c[0x0][0x194], RZ, P6, !PT ;  /* 0x0000650033337a10 */ /* 0x000fe200037fe4ff */
[----:B------:R-:W-:Y:S01]  /*1410*/  IMAD R68, R2, 0x900, R45 ;  /* 0x0000090002447824 */ /* 0x000fe200078e022d */
[----:B------:R0:W5:Y:S01]  /*1420*/  @P4 LDG.E.EF.128 R36, [R48.64] ;  /* 0x0000000630244981 */ /* 0x000162000c0e1d00 */
[----:B------:R-:W-:Y:S01]  /*1430*/  CS2R R44, SRZ ;  /* 0x00000000002c7805 */ /* 0x000fe2000001ff00 */
[----:B-1----:R-:W-:-:S02]  /*1440*/  CS2R R46, SRZ ;  /* 0x00000000002e7805 */ /* 0x002fc4000001ff00 */
[----:B------:R1:W3:Y:S01]  /*1450*/  @!P5 LDG.E.EL.128 R40, [R50.64+0x10] ;  /* 0x000010063228d981 */ /* 0x0002e2000c2e1d00 */
[----:B0-----:R-:W-:-:S05]  /*1460*/  IMAD.WIDE R48, R68, R61, c[0x0][0x198] ;  /* 0x0000660044307625 */ /* 0x001fca00078e023d */
[----:B------:R0:W3:Y:S02]  /*1470*/  @P4 LDG.E.EF.128 R44, [R48.64] ;  /* 0x00000006302c4981 */ /* 0x0000e4000c0e1d00 */
[----:B0-----:R-:W-:Y:S01]  /*1480*/  CS2R R48, SRZ ;  /* 0x0000000000307805 */ /* 0x001fe2000001ff00 */
[----:B--2---:R-:W-:Y:S02]  /*1490*/  SEL R11, R11, RZ, P4 ;  /* 0x000000ff0b0b7207 */ /* 0x004fe40002000000 */
[----:B----4-:R-:W-:Y:S02]  /*14a0*/  SEL R64, R15, RZ, P4 ;  /* 0x000000ff0f407207 */ /* 0x010fe40002000000 */
[C---:B------:R-:W-:Y:S02]  /*14b0*/  PRMT R15, R11.reuse, 0x7632, R15 ;  /* 0x000076320b0f7816 */ /* 0x040fe4000000000f */
[----:B------:R-:W-:Y:S02]  /*14c0*/  SHF.L.U32 R66, R11, 0x10, RZ ;  /* 0x000000100b427819 */ /* 0x000fe400000006ff */
[----:B------:R-:W-:-:S02]  /*14d0*/  PRMT R11, R64, 0x7632, R11 ;  /* 0x00007632400b7816 */ /* 0x000fc4000000000b */
[----:B-1----:R-:W-:Y:S02]  /*14e0*/  SHF.L.U32 R51, R64, 0x10, RZ ;  /* 0x0000001040337819 */ /* 0x002fe400000006ff */
[----:B------:R-:W-:Y:S02]  /*14f0*/  SHF.L.U32 R15, R15, 0x10, RZ ;  /* 0x000000100f0f7819 */ /* 0x000fe400000006ff */
[----:B------:R-:W-:Y:S01]  /*1500*/  SHF.L.U32 R50, R11, 0x10, RZ ;  /* 0x000000100b327819 */ /* 0x000fe200000006ff */
[----:B------:R-:W-:Y:S01]  /*1510*/  FADD R66, R66, R51 ;  /* 0x0000003342427221 */ /* 0x000fe20000000000 */
[----:B------:R-:W-:-:S03]  /*1520*/  IMAD.WIDE R64, R68, R61, c[0x0][0x1a8] ;  /* 0x00006a0044407625 */ /* 0x000fc600078e023d */
[----:B------:R-:W-:Y:S02]  /*1530*/  FADD R15, R15, R50 ;  /* 0x000000320f0f7221 */ /* 0x000fe40000000000 */
[----:B------:R-:W-:-:S06]  /*1540*/  CS2R R50, SRZ ;  /* 0x0000000000327805 */ /* 0x000fcc000001ff00 */
[----:B------:R0:W2:Y:S01]  /*1550*/  @P4 LDG.E.EF.128 R48, [R64.64] ;  /* 0x0000000640304981 */ /* 0x0000a2000c0e1d00 */
[----:B------:R-:W-:Y:S02]  /*1560*/  SEL R10, R10, RZ, P4 ;  /* 0x000000ff0a0a7207 */ /* 0x000fe40002000000 */
[----:B------:R-:W-:Y:S02]  /*1570*/  SEL R14, R14, RZ, P4 ;  /* 0x000000ff0e0e7207 */ /* 0x000fe40002000000 */
[C---:B------:R-:W-:Y:S02]  /*1580*/  PRMT R11, R10.reuse, 0x7632, R11 ;  /* 0x000076320a0b7816 */ /* 0x040fe4000000000b */
[----:B------:R-:W-:Y:S02]  /*1590*/  SHF.L.U32 R67, R10, 0x10, RZ ;  /* 0x000000100a437819 */ /* 0x000fe400000006ff */
[C---:B------:R-:W-:Y:S02]  /*15a0*/  PRMT R10, R14.reuse, 0x7632, R10 ;  /* 0x000076320e0a7816 */ /* 0x040fe4000000000a */
[----:B------:R-:W-:-:S02]  /*15b0*/  SHF.L.U32 R14, R14, 0x10, RZ ;  /* 0x000000100e0e7819 */ /* 0x000fc400000006ff */
[----:B------:R-:W-:Y:S02]  /*15c0*/  SHF.L.U32 R11, R11, 0x10, RZ ;  /* 0x000000100b0b7819 */ /* 0x000fe400000006ff */
[----:B------:R-:W-:Y:S02]  /*15d0*/  SHF.L.U32 R10, R10, 0x10, RZ ;  /* 0x000000100a0a7819 */ /* 0x000fe400000006ff */
[----:B------:R-:W-:Y:S01]  /*15e0*/  SEL R9, R9, RZ, P4 ;  /* 0x000000ff09097207 */ /* 0x000fe20002000000 */
[----:B------:R-:W-:Y:S01]  /*15f0*/  FADD R67, R67, R14 ;  /* 0x0000000e43437221 */ /* 0x000fe20000000000 */
[----:B------:R-:W-:Y:S01]  /*1600*/  SEL R13, R13, RZ, P4 ;  /* 0x000000ff0d0d7207 */ /* 0x000fe20002000000 */
[--C-:B------:R-:W-:Y:S01]  /*1610*/  FADD R14, R11, R10.reuse ;  /* 0x0000000a0b0e7221 */ /* 0x100fe20000000000 */
[C---:B------:R-:W-:Y:S02]  /*1620*/  PRMT R10, R9.reuse, 0x7632, R10 ;  /* 0x00007632090a7816 */ /* 0x040fe4000000000a */
[----:B0-----:R-:W-:-:S02]  /*1630*/  SHF.L.U32 R64, R9, 0x10, RZ ;  /* 0x0000001009407819 */ /* 0x001fc400000006ff */
[----:B------:R-:W-:Y:S02]  /*1640*/  PRMT R9, R13, 0x7632, R9 ;  /* 0x000076320d097816 */ /* 0x000fe40000000009 */
[----:B------:R-:W-:Y:S02]  /*1650*/  SHF.L.U32 R10, R10, 0x10, RZ ;  /* 0x000000100a0a7819 */ /* 0x000fe400000006ff */
[----:B------:R-:W-:Y:S02]  /*1660*/  SHF.L.U32 R9, R9, 0x10, RZ ;  /* 0x0000001009097819 */ /* 0x000fe400000006ff */
[----:B------:R-:W-:Y:S02]  /*1670*/  SEL R8, R8, RZ, P4 ;  /* 0x000000ff08087207 */ /* 0x000fe40002000000 */
[----:B------:R-:W-:Y:S01]  /*1680*/  SEL R12, R12, RZ, P4 ;  /* 0x000000ff0c0c7207 */ /* 0x000fe20002000000 */
[----:B------:R-:W-:Y:S01]  /*1690*/  FADD R9, R10, R9 ;  /* 0x000000090a097221 */ /* 0x000fe20000000000 */
[----:B------:R-:W-:-:S02]  /*16a0*/  SHF.L.U32 R11, R8, 0x10, RZ ;  /* 0x00000010080b7819 */ /* 0x000fc400000006ff */
[----:B------:R-:W-:Y:S02]  /*16b0*/  SHF.L.U32 R10, R12, 0x10, RZ ;  /* 0x000000100c0a7819 */ /* 0x000fe400000006ff */
[----:B------:R-:W-:Y:S02]  /*16c0*/  SEL R19, R19, RZ, !P5 ;  /* 0x000000ff13137207 */ /* 0x000fe40006800000 */
[----:B------:R-:W-:Y:S01]  /*16d0*/  SHF.L.U32 R13, R13, 0x10, RZ ;  /* 0x000000100d0d7819 */ /* 0x000fe200000006ff */
[----:B------:R-:W-:Y:S01]  /*16e0*/  FADD R11, R11, R10 ;  /* 0x0000000a0b0b7221 */ /* 0x000fe20000000000 */
[----:B------:R-:W-:Y:S01]  /*16f0*/  SEL R17, R17, RZ, !P5 ;  /* 0x000000ff11117207 */ /* 0x000fe20006800000 */
[----:B------:R-:W-:Y:S01]  /*1700*/  FADD R10, R19, 1 ;  /* 0x3f800000130a7421 */ /* 0x000fe20000000000 */
[----:B------:R-:W-:Y:S02]  /*1710*/  PRMT R8, R8, 0x7632, R8 ;  /* 0x0000763208087816 */ /* 0x000fe40000000008 */
[----:B------:R-:W-:-:S02]  /*1720*/  PRMT R12, R12, 0x7632, R12 ;  /* 0x000076320c0c7816 */ /* 0x000fc4000000000c */
[----:B------:R-:W-:Y:S01]  /*1730*/  SEL R18, R18, RZ, !P5 ;  /* 0x000000ff12127207 */ /* 0x000fe20006800000 */
[----:B------:R-:W-:Y:S01]  /*1740*/  FADD R64, R64, R13 ;  /* 0x0000000d40407221 */ /* 0x000fe20000000000 */
[----:B---3--:R-:W-:Y:S01]  /*1750*/  SEL R28, R28, RZ, !P5 ;  /* 0x000000ff1c1c7207 */ /* 0x008fe20006800000 */
[----:B------:R-:W-:Y:S01]  /*1760*/  FADD R17, R17, 1 ;  /* 0x3f80000011117421 */ /* 0x000fe20000000000 */
[----:B------:R-:W-:Y:S01]  /*1770*/  SHF.L.U32 R8, R8, 0x10, RZ ;  /* 0x0000001008087819 */ /* 0x000fe200000006ff */
[----:B------:R-:W-:Y:S01]  /*1780*/  FMUL R10, R15, R10 ;  /* 0x0000000a0f0a7220 */ /* 0x000fe20000400000 */
[----:B------:R-:W-:Y:S01]  /*1790*/  SHF.L.U32 R13, R12, 0x10, RZ ;  /* 0x000000100c0d7819 */ /* 0x000fe200000006ff */
[----:B------:R-:W-:Y:S01]  /*17a0*/  FADD R65, R18, 1 ;  /* 0x3f80000012417421 */ /* 0x000fe20000000000 */
[----:B------:R-:W-:Y:S02]  /*17b0*/  SEL R15, R22, RZ, !P5 ;  /* 0x000000ff160f7207 */ /* 0x000fe40006800000 */
[----:B------:R-:W-:Y:S01]  /*17c0*/  SEL R24, R24, RZ, P4 ;  /* 0x000000ff18187207 */ /* 0x000fe20002000000 */
[----:B------:R-:W-:Y:S01]  /*17d0*/  FMUL R14, R14, R17 ;  /* 0x000000110e0e7220 */ /* 0x000fe20000400000 */
[----:B------:R-:W-:Y:S01]  /*17e0*/  SEL R16, R16, RZ, !P5 ;  /* 0x000000ff10107207 */ /* 0x000fe20006800000 */
[----:B------:R-:W-:Y:S01]  /*17f0*/  FADD R69, R28, 1 ;  /* 0x3f8000001c457421 */ /* 0x000fe20000000000 */
[----:B------:R-:W-:Y:S01]  /*1800*/  SEL R17, R25, RZ, P4 ;  /* 0x000000ff19117207 */ /* 0x000fe20002000000 */
[----:B------:R-:W-:Y:S01]  /*1810*/  FADD R13, R8, R13 ;  /* 0x0000000d080d7221 */ /* 0x000fe20000000000 */
[----:B------:R-:W-:Y:S01]  /*1820*/  SEL R28, R29, RZ, !P5 ;  /* 0x000000ff1d1c7207 */ /* 0x000fe20006800000 */
[----:B------:R-:W-:Y:S01]  /*1830*/  FMUL R8, R66, R65 ;  /* 0x0000004142087220 */ /* 0x000fe20000400000 */
[----:B------:R-:W-:Y:S01]  /*1840*/  PRMT R29, R24, 0x7632, R29 ;  /* 0x00007632181d7816 */ /* 0x000fe2000000001d */
[----:B------:R-:W-:Y:S01]  /*1850*/  FADD R15, R15, 1 ;  /* 0x3f8000000f0f7421 */ /* 0x000fe20000000000 */
[----:B------:R-:W-:Y:S01]  /*1860*/  FADD R12, R16, 1 ;  /* 0x3f800000100c7421 */ /* 0x000fe20000000000 */
[----:B------:R-:W-:-:S02]  /*1870*/  SEL R30, R30, RZ, !P5 ;  /* 0x000000ff1e1e7207 */ /* 0x000fc40006800000 */
[----:B------:R-:W-:Y:S02]  /*1880*/  SHF.L.U32 R65, R24, 0x10, RZ ;  /* 0x0000001018417819 */ /* 0x000fe400000006ff */
[C---:B------:R-:W-:Y:S01]  /*1890*/  SHF.L.U32 R25, R17.reuse, 0x10, RZ ;  /* 0x0000001011197819 */ /* 0x040fe200000006ff */
[----:B------:R-:W-:Y:S01]  /*18a0*/  FMUL R22, R64, R15 ;  /* 0x0000000f40167220 */ /* 0x000fe20000400000 */
[----:B------:R-:W-:Y:S02]  /*18b0*/  PRMT R17, R17, 0x7632, R17 ;  /* 0x0000763211117816 */ /* 0x000fe40000000011 */
[----:B------:R-:W-:Y:S01]  /*18c0*/  SHF.L.U32 R29, R29, 0x10, RZ ;  /* 0x000000101d1d7819 */ /* 0x000fe200000006ff */
[----:B------:R-:W-:Y:S01]  /*18d0*/  FMUL R12, R67, R12 ;  /* 0x0000000c430c7220 */ /* 0x000fe20000400000 */
[----:B------:R-:W-:Y:S01]  /*18e0*/  SEL R15, R32, RZ, P4 ;  /* 0x000000ff200f7207 */ /* 0x000fe20002000000 */
[----:B------:R-:W-:Y:S01]  /*18f0*/  FADD R67, R30, 1 ;  /* 0x3f8000001e437421 */ /* 0x000fe20000000000 */
[----:B------:R-:W-:Y:S01]  /*1900*/  SEL R19, R34, RZ, P4 ;  /* 0x000000ff22137207 */ /* 0x000fe20002000000 */
[C---:B------:R-:W-:Y:S01]  /*1910*/  FMUL R18, R0.reuse, R65 ;  /* 0x0000004100127220 */ /* 0x040fe20000400000 */
[----:B------:R-:W-:Y:S01]  /*1920*/  SEL R24, R31, RZ, !P5 ;  /* 0x000000ff1f187207 */ /* 0x000fe20006800000 */
[----:B------:R-:W-:Y:S01]  /*1930*/  FMUL R16, R0, R25 ;  /* 0x0000001900107220 */ /* 0x000fe20000400000 */
[----:B------:R-:W-:Y:S01]  /*1940*/  SEL R30, R33, RZ, P4 ;  /* 0x000000ff211e7207 */ /* 0x000fe20002000000 */
[----:B------:R-:W-:Y:S01]  /*1950*/  FADD R28, R28, 1 ;  /* 0x3f8000001c1c7421 */ /* 0x000fe20000000000 */
[----:B------:R-:W-:Y:S01]  /*1960*/  SHF.L.U32 R31, R17, 0x10, RZ ;  /* 0x00000010111f7819 */ /* 0x000fe200000006ff */
[----:B------:R-:W-:Y:S01]  /*1970*/  FMUL R17, R0, R29 ;  /* 0x0000001d00117220 */ /* 0x000fe20000400000 */
[----:B------:R-:W-:Y:S01]  /*1980*/  FFMA R15, R18, R69, R15 ;  /* 0x00000045120f7223 */ /* 0x000fe2000000000f */
[----:B------:R-:W-:Y:S01]  /*1990*/  FFMA R16, R16, R67, R19 ;  /* 0x0000004310107223 */ /* 0x000fe20000000013 */
[----:B------:R-:W-:Y:S01]  /*19a0*/  SEL R18, R35, RZ, P4 ;  /* 0x000000ff23127207 */ /* 0x000fe20002000000 */
[----:B------:R-:W-:Y:S01]  /*19b0*/  FADD R24, R24, 1 ;  /* 0x3f80000018187421 */ /* 0x000fe20000000000 */
[----:B------:R-:W-:Y:S01]  /*19c0*/  FMUL R19, R0, R31 ;  /* 0x0000001f00137220 */ /* 0x000fe20000400000 */
[----:B------:R-:W-:Y:S01]  /*19d0*/  FFMA R17, R17, R28, R30 ;  /* 0x0000001c11117223 */ /* 0x000fe2000000001e */
[----:B------:R-:W-:-:S02]  /*19e0*/  SEL R30, R20, RZ, !P5 ;  /* 0x000000ff141e7207 */ /* 0x000fc40006800000 */
[----:B------:R-:W-:Y:S01]  /*19f0*/  SEL R33, R27, RZ, P4 ;  /* 0x000000ff1b217207 */ /* 0x000fe20002000000 */
[----:B------:R-:W-:Y:S01]  /*1a00*/  FFMA R18, R19, R24, R18 ;  /* 0x0000001813127223 */ /* 0x000fe20000000012 */
[----:B------:R-:W-:Y:S01]  /*1a10*/  SEL R19, R26, RZ, P4 ;  /* 0x000000ff1a137207 */ /* 0x000fe20002000000 */
[----:B------:R-:W-:Y:S01]  /*1a20*/  FADD R26, R30, 1 ;  /* 0x3f8000001e1a7421 */ /* 0x000fe20000000000 */
[----:B------:R-:W-:Y:S02]  /*1a30*/  SEL R34, R21, RZ, !P5 ;  /* 0x000000ff15227207 */ /* 0x000fe40006800000 */
[----:B------:R-:W-:Y:S02]  /*1a40*/  SEL R23, R23, RZ, !P5 ;  /* 0x000000ff17177207 */ /* 0x000fe40006800000 */
[----:B------:R-:W-:Y:S01]  /*1a50*/  PRMT R27, R33, 0x7632, R27 ;  /* 0x00007632211b7816 */ /* 0x000fe2000000001b */
[----:B------:R-:W-:Y:S01]  /*1a60*/  FMUL R21, R11, R26 ;  /* 0x0000001a0b157220 */ /* 0x000fe20000400000 */
[----:B------:R-:W-:Y:S01]  /*1a70*/  FADD R34, R34, 1 ;  /* 0x3f80000022227421 */ /* 0x000fe20000000000 */
[----:B------:R-:W-:Y:S01]  /*1a80*/  FADD R26, R23, 1 ;  /* 0x3f800000171a7421 */ /* 0x000fe20000000000 */
[----:B------:R-:W-:-:S02]  /*1a90*/  SEL R43, R43, RZ, !P5 ;  /* 0x000000ff2b2b7207 */ /* 0x000fc40006800000 */
[----:B------:R-:W-:Y:S01]  /*1aa0*/  SHF.L.U32 R27, R27, 0x10, RZ ;  /* 0x000000101b1b7819 */ /* 0x000fe200000006ff */
[----:B------:R-:W-:Y:S01]  /*1ab0*/  FMUL R23, R13, R34 ;  /* 0x000000220d177220 */ /* 0x000fe20000400000 */
[----:B-----5:R-:W-:Y:S01]  /*1ac0*/  SEL R38, R38, RZ, P4 ;  /* 0x000000ff26267207 */ /* 0x020fe20002000000 */
[----:B------:R-:W-:Y:S01]  /*1ad0*/  FMUL R11, R9, R26 ;  /* 0x0000001a090b7220 */ /* 0x000fe20000400000 */
[----:B------:R-:W-:Y:S01]  /*1ae0*/  SEL R36, R36, RZ, P4 ;  /* 0x000000ff24247207 */ /* 0x000fe20002000000 */
[----:B------:R-:W-:Y:S01]  /*1af0*/  FMUL R13, R0, R27 ;  /* 0x0000001b000d7220 */ /* 0x000fe20000400000 */
[----:B------:R-:W-:Y:S01]  /*1b00*/  SEL R20, R37, RZ, P4 ;  /* 0x000000ff25147207 */ /* 0x000fe20002000000 */
[----:B------:R-:W-:Y:S01]  /*1b10*/  FADD R26, R43, 1 ;  /* 0x3f8000002b1a7421 */ /* 0x000fe20000000000 */
[----:B------:R-:W-:Y:S02]  /*1b20*/  SEL R34, R47, RZ, P4 ;  /* 0x000000ff2f227207 */ /* 0x000fe40002000000 */
[----:B------:R-:W-:-:S02]  /*1b30*/  SEL R37, R42, RZ, !P5 ;  /* 0x000000ff2a257207 */ /* 0x000fc40006800000 */
[----:B------:R-:W-:Y:S01]  /*1b40*/  SHF.L.U32 R33, R33, 0x10, RZ ;  /* 0x0000001021217819 */ /* 0x000fe200000006ff */
[----:B------:R-:W-:Y:S01]  /*1b50*/  FFMA R9, R7, R22, R38 ;  /* 0x0000001607097223 */ /* 0x000fe20000000026 */
[----:B------:R-:W-:Y:S01]  /*1b60*/  PRMT R35, R19, 0x7632, R35 ;  /* 0x0000763213237816 */ /* 0x000fe20000000023 */
[----:B------:R-:W-:Y:S01]  /*1b70*/  FFMA R22, R7, R21, R36 ;  /* 0x0000001507167223 */ /* 0x000fe20000000024 */
[----:B------:R-:W-:Y:S01]  /*1b80*/  FFMA R13, R13, R26, R34 ;  /* 0x0000001a0d0d7223 */ /* 0x000fe20000000022 */
[----:B------:R-:W-:Y:S01]  /*1b90*/  SEL R21, R46, RZ, P4 ;  /* 0x000000ff2e157207 */ /* 0x000fe20002000000 */
[----:B------:R-:W-:Y:S01]  /*1ba0*/  FMUL R34, R0, R33 ;  /* 0x0000002100227220 */ /* 0x000fe20000400000 */
[----:B------:R-:W-:Y:S01]  /*1bb0*/  SEL R30, R41, RZ, !P5 ;  /* 0x000000ff291e7207 */ /* 0x000fe20006800000 */
[----:B------:R-:W-:Y:S01]  /*1bc0*/  FADD R37, R37, 1 ;  /* 0x3f80000025257421 */ /* 0x000fe20000000000 */
[----:B------:R-:W-:Y:S02]  /*1bd0*/  SHF.L.U32 R35, R35, 0x10, RZ ;  /* 0x0000001023237819 */ /* 0x000fe400000006ff */
[----:B------:R-:W-:Y:S01]  /*1be0*/  SEL R32, R39, RZ, P4 ;  /* 0x000000ff27207207 */ /* 0x000fe20002000000 */
[----:B------:R-:W-:Y:S01]  /*1bf0*/  FFMA R21, R34, R37, R21 ;  /* 0x0000002522157223 */ /* 0x000fe20000000015 */
[----:B------:R-:W-:Y:S01]  /*1c00*/  SEL R36, R45, RZ, P4 ;  /* 0x000000ff2d247207 */ /* 0x000fe20002000000 */
[----:B------:R-:W-:Y:S01]  /*1c10*/  FMUL R41, R0, R35 ;  /* 0x0000002300297220 */ /* 0x000fe20000400000 */
[----:B------:R-:W-:Y:S01]  /*1c20*/  SEL R40, R40, RZ, !P5 ;  /* 0x000000ff28287207 */ /* 0x000fe20006800000 */
[----:B------:R-:W-:Y:S01]  /*1c30*/  FADD R30, R30, 1 ;  /* 0x3f8000001e1e7421 */ /* 0x000fe20000000000 */
[----:B------:R-:W-:Y:S01]  /*1c40*/  SHF.L.U32 R39, R19, 0x10, RZ ;  /* 0x0000001013277819 */ /* 0x000fe200000006ff */
[C---:B------:R-:W-:Y:S01]  /*1c50*/  FMUL R34, R7.reuse, R7 ;  /* 0x0000000707227220 */ /* 0x040fe20000400000 */
[----:B------:R-:W-:Y:S01]  /*1c60*/  FFMA R43, R7, R11, R32 ;  /* 0x0000000b072b7223 */ /* 0x000fe20000000020 */
[----:B------:R-:W-:Y:S01]  /*1c70*/  SEL R45, R44, RZ, P4 ;  /* 0x000000ff2c2d7207 */ /* 0x000fe20002000000 */
[----:B------:R-:W-:Y:S01]  /*1c80*/  FFMA R19, R41, R30, R36 ;  /* 0x0000001e29137223 */ /* 0x000fe20000000024 */
[C---:B------:R-:W-:Y:S01]  /*1c90*/  FMUL R11, R7.reuse, R34 ;  /* 0x00000022070b7220 */ /* 0x040fe20000400000 */
[----:B------:R-:W-:Y:S01]  /*1ca0*/  FMUL R36, R0, R39 ;  /* 0x0000002700247220 */ /* 0x000fe20000400000 */
[----:B------:R-:W-:Y:S01]  /*1cb0*/  FADD R41, R40, 1 ;  /* 0x3f80000028297421 */ /* 0x000fe20000000000 */
[----:B------:R-:W-:Y:S01]  /*1cc0*/  FFMA R38, R7, R23, R20 ;  /* 0x0000001707267223 */ /* 0x000fe20000000014 */
[----:B------:R-:W-:-:S02]  /*1cd0*/  FMUL R11, R60, R11 ;  /* 0x0000000b3c0b7220 */ /* 0x000fc40000400000 */
[----:B------:R-:W-:Y:S02]  /*1ce0*/  FFMA R20, R36, R41, R45 ;  /* 0x0000002924147223 */ /* 0x000fe4000000002d */
[----:B------:R-:W-:-:S04]  /*1cf0*/  FMUL R32, R11, 0.00043402778101153671741 ;  /* 0x39e38e390b207820 */ /* 0x000fc80000400000 */
[C---:B------:R-:W-:Y:S01]  /*1d00*/  FFMA R9, R32.reuse, R16, R9 ;  /* 0x0000001020097223 */ /* 0x040fe20000000009 */
[C---:B------:R-:W-:Y:S01]  /*1d10*/  FFMA R11, R32.reuse, R18, R43 ;  /* 0x00000012200b7223 */ /* 0x040fe2000000002b */
[----:B------:R-:W-:-:S03]  /*1d20*/  FFMA R38, R32, R17, R38 ;  /* 0x0000001120267223 */ /* 0x000fc60000000026 */
[----:B------:R-:W-:-:S04]  /*1d30*/  FFMA R11, R32, R18, R11 ;  /* 0x00000012200b7223 */ /* 0x000fc8000000000b */
[----:B------:R-:W-:-:S04]  /*1d40*/  FMUL R24, R24, R11 ;  /* 0x0000000b18187220 */ /* 0x000fc80000400000 */
[----:B------:R-:W-:-:S05]  /*1d50*/  FMUL R24, R31, R24 ;  /* 0x000000181f187220 */ /* 0x000fca0000400000 */
[----:B------:R-:W-:-:S05]  /*1d60*/  FSEL R24, R24, -RZ, P4 ;  /* 0x800000ff18187208 */ /* 0x000fca0002000000 */
[----:B------:R-:W-:Y:S01]  /*1d70*/  FADD R55, R24, R55 ;  /* 0x0000003718377221 */ /* 0x000fe20000000000 */
[----:B--2---:R-:W-:Y:S02]  /*1d80*/  SEL R34, R51, RZ, P4 ;  /* 0x000000ff33227207 */ /* 0x004fe40002000000 */
[----:B------:R-:W-:Y:S02]  /*1d90*/  SEL R49, R49, RZ, P4 ;  /* 0x000000ff31317207 */ /* 0x000fe40002000000 */
[----:B------:R-:W-:Y:S02]  /*1da0*/  SEL R45, R50, RZ, P4 ;  /* 0x000000ff322d7207 */ /* 0x000fe40002000000 */
[----:B------:R-:W-:Y:S01]  /*1db0*/  SEL R23, R48, RZ, P4 ;  /* 0x000000ff30177207 */ /* 0x000fe20002000000 */
[C---:B------:R-:W-:Y:S01]  /*1dc0*/  FFMA R34, R7.reuse, R10, R34 ;  /* 0x0000000a07227223 */ /* 0x040fe20000000022 */
[C---:B------:R-:W-:Y:S01]  /*1dd0*/  FFMA R14, R7.reuse, R14, R49 ;  /* 0x0000000e070e7223 */ /* 0x040fe20000000031 */
[C---:B------:R-:W-:Y:S01]  /*1de0*/  FFMA R36, R7.reuse, R8, R45 ;  /* 0x0000000807247223 */ /* 0x040fe2000000002d */
[C---:B------:R-:W-:Y:S01]  /*1df0*/  FFMA R8, R32.reuse, R15, R22 ;  /* 0x0000000f20087223 */ /* 0x040fe20000000016 */
[----:B------:R-:W-:Y:S01]  /*1e00*/  FFMA R23, R7, R12, R23 ;  /* 0x0000000c07177223 */ /* 0x000fe20000000017 */
[C---:B------:R-:W-:Y:S01]  /*1e10*/  FFMA R34, R32.reuse, R13, R34 ;  /* 0x0000000d20227223 */ /* 0x040fe20000000022 */
        /* <DEDUP_REMOVED lines=9> */
[----:B------:R-:W-:Y:S01]  /*1eb0*/  FFMA R12, R32, R20, R23 ;  /* 0x00000014200c7223 */ /* 0x000fe20000000017 */
[----:B------:R-:W-:Y:S06]  /*1ec0*/  BAR.SYNC 0x0 ;  /* 0x0000000000007b1d */ /* 0x000fec0000000000 */
[----:B------:R-:W-:Y:S04]  /*1ed0*/  STS.128 [R6+0x10], R12 ;  /* 0x0000100c06007388 */ /* 0x000fe80000000c00 */
[----:B------:R-:W-:Y:S04]  /*1ee0*/  STS.128 [R6], R8 ;  /* 0x0000000806007388 */ /* 0x000fe80000000c00 */
[----:B------:R-:W-:Y:S06]  /*1ef0*/  BAR.SYNC 0x0 ;  /* 0x0000000000007b1d */ /* 0x000fec0000000000 */
[----:B------:R-:W0:Y:S04]  /*1f00*/  LDS.128 R16, [R63.X16] ;  /* 0x000000003f107984 */ /* 0x000e28000000cc00 */
[----:B------:R-:W1:Y:S01]  /*1f10*/  LDS.128 R20, [R63.X16+0x1000] ;  /* 0x001000003f147984 */ /* 0x000e62000000cc00 */
[----:B------:R-:W-:Y:S01]  /*1f20*/  FMUL R28, R28, R9 ;  /* 0x000000091c1c7220 */ /* 0x000fe20000400000 */
[----:B------:R-:W-:Y:S01]  /*1f30*/  LOP3.LUT R9, R3, UR4, RZ, 0xfc, !PT ;  /* 0x0000000403097c12 */ /* 0x000fe2000f8efcff */
[----:B------:R-:W-:-:S03]  /*1f40*/  FMUL R32, R69, R8 ;  /* 0x0000000845207220 */ /* 0x000fc60000400000 */
[----:B------:R-:W-:Y:S01]  /*1f50*/  ISETP.LT.U32.AND P5, PT, R9, 0x900, !P1 ;  /* 0x000009000900780c */ /* 0x000fe20004fa1070 */
[----:B------:R-:W-:Y:S01]  /*1f60*/  IMAD R8, R2, 0x900, R9 ;  /* 0x0000090002087824 */ /* 0x000fe200078e0209 */
[----:B------:R-:W-:-:S03]  /*1f70*/  LOP3.LUT R11, R5, UR4, RZ, 0xfc, !PT ;  /* 0x00000004050b7c12 */ /* 0x000fc6000f8efcff */
[----:B------:R-:W-:Y:S01]  /*1f80*/  IMAD.WIDE R8, R8, R61, c[0x0][0x160] ;  /* 0x0000580008087625 */ /* 0x000fe200078e023d */
[----:B------:R-:W-:Y:S01]  /*1f90*/  ISETP.LT.U32.AND P6, PT, R11, 0x900, !P1 ;  /* 0x000009000b00780c */ /* 0x000fe20004fc1070 */
[----:B------:R-:W-:Y:S01]  /*1fa0*/  FMUL R34, R67, R10 ;  /* 0x0000000a43227220 */ /* 0x000fe20000400000 */
[----:B------:R-:W-:Y:S01]  /*1fb0*/  FMUL R30, R30, R13 ;  /* 0x0000000d1e1e7220 */ /* 0x000fe20000400000 */
[----:B------:R-:W-:Y:S01]  /*1fc0*/  FMUL R14, R37, R14 ;  /* 0x0000000e250e7220 */ /* 0x000fe20000400000 */
[----:B------:R-:W-:Y:S01]  /*1fd0*/  FMUL R26, R26, R15 ;  /* 0x0000000f1a1a7220 */ /* 0x000fe20000400000 */
[----:B------:R-:W-:Y:S01]  /*1fe0*/  FMUL R12, R41, R12 ;  /* 0x0000000c290c7220 */ /* 0x000fe20000400000 */
[----:B------:R-:W-:Y:S01]  /*1ff0*/  IMAD R10, R2, 0x900, R11 ;  /* 0x00000900020a7824 */ /* 0x000fe200078e020b */
[----:B------:R-:W-:Y:S01]  /*2000*/  FMUL R34, R25, R34 ;  /* 0x0000002219227220 */ /* 0x000fe20000400000 */
[----:B------:R-:W-:Y:S01]  /*2010*/  FMUL R32, R65, R32 ;  /* 0x0000002041207220 */ /* 0x000fe20000400000 */
[----:B------:R-:W-:Y:S01]  /*2020*/  FMUL R28, R29, R28 ;  /* 0x0000001c1d1c7220 */ /* 0x000fe20000400000 */
[----:B------:R-:W-:Y:S01]  /*2030*/  FMUL R26, R27, R26 ;  /* 0x0000001a1b1a7220 */ /* 0x000fe20000400000 */
[----:B------:R-:W-:Y:S01]  /*2040*/  FMUL R14, R33, R14 ;  /* 0x0000000e210e7220 */ /* 0x000fe20000400000 */
[----:B------:R-:W-:Y:S01]  /*2050*/  FMUL R30, R35, R30 ;  /* 0x0000001e231e7220 */ /* 0x000fe20000400000 */
[----:B------:R-:W-:Y:S01]  /*2060*/  FMUL R12, R39, R12 ;  /* 0x0000000c270c7220 */ /* 0x000fe20000400000 */
[----:B------:R-:W-:Y:S01]  /*2070*/  IMAD.WIDE R10, R10, R61, c[0x0][0x160] ;  /* 0x000058000a0a7625 */ /* 0x000fe200078e023d */
[----:B0-----:R0:W-:Y:S01]  /*2080*/  @P5 STG.E.128 [R8.64], R16 ;  /* 0x0000001008005986 */ /* 0x0011e2000c101d06 */
[----:B------:R-:W-:-:S02]  /*2090*/  PLOP3.LUT P5, PT, PT, PT, UP0, 0x80, 0x0 ;  /* 0x000000000000781c */ /* 0x000fc40003faf008 */
[----:B------:R-:W-:Y:S02]  /*20a0*/  FSEL R29, R34, -RZ, P4 ;  /* 0x800000ff221d7208 */ /* 0x000fe40002000000 */
[----:B------:R-:W-:Y:S02]  /*20b0*/  FSEL R25, R32, -RZ, P4 ;  /* 0x800000ff20197208 */ /* 0x000fe40002000000 */
[----:B------:R-:W-:Y:S02]  /*20c0*/  FSEL R28, R28, -RZ, P4 ;  /* 0x800000ff1c1c7208 */ /* 0x000fe40002000000 */
[----:B------:R-:W-:Y:S02]  /*20d0*/  FSEL R26, R26, -RZ, P4 ;  /* 0x800000ff1a1a7208 */ /* 0x000fe40002000000 */
[----:B------:R-:W-:Y:S02]  /*20e0*/  FSEL R13, R14, -RZ, P4 ;  /* 0x800000ff0e0d7208 */ /* 0x000fe40002000000 */
[----:B------:R-:W-:Y:S01]  /*20f0*/  FSEL R30, R30, -RZ, P4 ;  /* 0x800000ff1e1e7208 */ /* 0x000fe20002000000 */
[----:B-1----:R1:W-:Y:S01]  /*2100*/  @P6 STG.E.128 [R10.64], R20 ;  /* 0x000000140a006986 */ /* 0x0023e2000c101d06 */
[----:B------:R-:W-:Y:S01]  /*2110*/  UPLOP3.LUT UP0, UPT, UPT, UPT, UPT, 0x40, 0x0 ;  /* 0x000000000000789c */ /* 0x000fe20003f0e870 */
[----:B0-----:R-:W-:Y:S01]  /*2120*/  FSEL R9, R12, -RZ, P4 ;  /* 0x800000ff0c097208 */ /* 0x001fe20002000000 */
[----:B------:R-:W-:Y:S01]  /*2130*/  UMOV UR4, 0x800 ;  /* 0x0000080000047882 */ /* 0x000fe20000000000 */
[----:B------:R-:W-:Y:S01]  /*2140*/  FADD R54, R29, R54 ;  /* 0x000000361d367221 */ /* 0x000fe20000000000 */
[----:B------:R-:W-:Y:S01]  /*2150*/  FADD R52, R25, R52 ;  /* 0x0000003419347221 */ /* 0x000fe20000000000 */
[----:B------:R-:W-:Y:S01]  /*2160*/  FADD R53, R28, R53 ;  /* 0x000000351c357221 */ /* 0x000fe20000000000 */
[----:B------:R-:W-:Y:S01]  /*2170*/  FADD R59, R26, R59 ;  /* 0x0000003b1a3b7221 */ /* 0x000fe20000000000 */
[----:B------:R-:W-:Y:S01]  /*2180*/  FADD R58, R13, R58 ;  /* 0x0000003a0d3a7221 */ /* 0x000fe20000000000 */
[----:B------:R-:W-:Y:S01]  /*2190*/  FADD R57, R30, R57 ;  /* 0x000000391e397221 */ /* 0x000fe20000000000 */
[----:B------:R-:W-:Y:S01]  /*21a0*/  FADD R56, R9, R56 ;  /* 0x0000003809387221 */ /* 0x000fe20000000000 */
[----:B------:R-:W-:Y:S01]  /*21b0*/  @!P5 CALL.REL.NOINC `(.L_x_1) ;  /* 0x000000100000d944 */ /* 0x000fe20003c00000 */
[----:B------:R-:W-:Y:S05]  /*21c0*/  BRA `(.L_x_2) ;  /* 0xffffef5000007947 */ /* 0x000fea000383ffff */
.L_x_1:
[----:B------:R-:W-:Y:S01]  /*21d0*/  FADD R53, R52, R53 ;  /* 0x0000003534357221 */ /* 0x000fe20000000000 */
[----:B-1----:R-:W0:Y:S01]  /*21e0*/  S2R R11, SR_TID.X ;  /* 0x00000000000b7919 */ /* 0x002e220000002100 */
[----:B------:R-:W-:-:S02]  /*21f0*/  UPLOP3.LUT UP0, UPT, UPT, UPT, UPT, 0x80, 0x0 ;  /* 0x000000000000789c */ /* 0x000fc40003f0f070 */
[----:B------:R-:W-:Y:S01]  /*2200*/  FADD R54, R54, R53 ;  /* 0x0000003536367221 */ /* 0x000fe20000000000 */
[----:B------:R-:W-:Y:S06]  /*2210*/  BAR.SYNC 0x0 ;  /* 0x0000000000007b1d */ /* 0x000fec0000000000 */
[----:B------:R-:W-:Y:S01]  /*2220*/  FADD R55, R55, R54 ;  /* 0x0000003637377221 */ /* 0x000fe20000000000 */
[----:B------:R-:W-:-:S03]  /*2230*/  UMOV UR4, URZ ;  /* 0x0000003f00047c82 */ /* 0x000fc60008000000 */
[----:B------:R-:W-:-:S04]  /*2240*/  FADD R56, R56, R55 ;  /* 0x0000003738387221 */ /* 0x000fc80000000000 */
[----:B------:R-:W-:-:S04]  /*2250*/  FADD R57, R57, R56 ;  /* 0x0000003839397221 */ /* 0x000fc80000000000 */
[----:B------:R-:W-:Y:S01]  /*2260*/  FADD R58, R58, R57 ;  /* 0x000000393a3a7221 */ /* 0x000fe20000000000 */
[----:B0-----:R-:W-:-:S03]  /*2270*/  SHF.R.U32.HI R10, RZ, 0x5, R11 ;  /* 0x00000005ff0a7819 */ /* 0x001fc6000001160b */
[----:B------:R-:W-:Y:S01]  /*2280*/  FADD R58, R59, R58 ;  /* 0x0000003a3b3a7221 */ /* 0x000fe20000000000 */
[----:B------:R-:W-:-:S04]  /*2290*/  SHF.L.U32 R10, R10, 0x2, RZ ;  /* 0x000000020a0a7819 */ /* 0x000fc800000006ff */
[----:B------:R-:W0:Y:S01]  /*22a0*/  SHFL.BFLY PT, R3, R58, 0x10, 0x1f ;  /* 0x0e001f003a037f89 */ /* 0x000e2200000e0000 */
[----:B------:R-:W-:Y:S01]  /*22b0*/  LOP3.LUT R10, R10, 0x1c, RZ, 0xe2, !PT ;  /* 0x0000001c0a0a7812 */ /* 0x000fe200078ee2ff */
[----:B0-----:R-:W-:-:S05]  /*22c0*/  FADD R3, R58, R3 ;  /* 0x000000033a037221 */ /* 0x001fca0000000000 */
[----:B------:R-:W0:Y:S02]  /*22d0*/  SHFL.BFLY PT, R6, R3, 0x8, 0x1f ;  /* 0x0d001f0003067f89 */ /* 0x000e2400000e0000 */
[----:B0-----:R-:W-:-:S05]  /*22e0*/  FADD R6, R3, R6 ;  /* 0x0000000603067221 */ /* 0x001fca0000000000 */
[----:B------:R-:W0:Y:S02]  /*22f0*/  SHFL.BFLY PT, R5, R6, 0x4, 0x1f ;  /* 0x0c801f0006057f89 */ /* 0x000e2400000e0000 */
[----:B0-----:R-:W-:-:S05]  /*2300*/  FADD R5, R6, R5 ;  /* 0x0000000506057221 */ /* 0x001fca0000000000 */
[----:B------:R-:W0:Y:S02]  /*2310*/  SHFL.BFLY PT, R8, R5, 0x2, 0x1f ;  /* 0x0c401f0005087f89 */ /* 0x000e2400000e0000 */
[----:B0-----:R-:W-:-:S05]  /*2320*/  FADD R8, R5, R8 ;  /* 0x0000000805087221 */ /* 0x001fca0000000000 */
[----:B------:R-:W0:Y:S02]  /*2330*/  SHFL.BFLY PT, R7, R8, 0x1, 0x1f ;  /* 0x0c201f0008077f89 */ /* 0x000e2400000e0000 */
[----:B0-----:R-:W-:-:S05]  /*2340*/  FADD R7, R8, R7 ;  /* 0x0000000708077221 */ /* 0x001fca0000000000 */
[----:B------:R-:W-:Y:S04]  /*2350*/  @!P2 STS [R10], R7 ;  /* 0x000000070a00a388 */ /* 0x000fe80000000800 */
[----:B------:R-:W-:Y:S06]  /*2360*/  BAR.SYNC 0x0 ;  /* 0x0000000000007b1d */ /* 0x000fec0000000000 */
[----:B------:R-:W0:Y:S01]  /*2370*/  @!P3 LDS R9, [R11.X4] ;  /* 0x000000000b09b984 */ /* 0x000e220000004800 */
[----:B------:R-:W-:-:S04]  /*2380*/  FMUL R7, R0, R0 ;  /* 0x0000000000077220 */ /* 0x000fc80000400000 */
[----:B------:R-:W-:Y:S01]  /*2390*/  FMUL R10, R0, R7 ;  /* 0x00000007000a7220 */ /* 0x000fe20000400000 */
[----:B0-----:R-:W0:Y:S02]  /*23a0*/  SHFL.BFLY PT, R6, R9, 0x4, 0x1f ;  /* 0x0c801f0009067f89 */ /* 0x001e2400000e0000 */
[----:B0-----:R-:W-:-:S05]  /*23b0*/  FADD R6, R9, R6 ;  /* 0x0000000609067221 */ /* 0x001fca0000000000 */
[----:B------:R-:W0:Y:S02]  /*23c0*/  SHFL.BFLY PT, R3, R6, 0x2, 0x1f ;  /* 0x0c401f0006037f89 */ /* 0x000e2400000e0000 */
[----:B0-----:R-:W-:-:S05]  /*23d0*/  FADD R5, R6, R3 ;  /* 0x0000000306057221 */ /* 0x001fca0000000000 */
[----:B------:R-:W0:Y:S02]  /*23e0*/  SHFL.BFLY PT, R8, R5, 0x1, 0x1f ;  /* 0x0c201f0005087f89 */ /* 0x000e2400000e0000 */
[----:B0-----:R-:W-:-:S05]  /*23f0*/  FADD R8, R5, R8 ;  /* 0x0000000805087221 */ /* 0x001fca0000000000 */
[----:B------:R-:W-:Y:S04]  /*2400*/  @P0 STS [R11.X4], R8 ;  /* 0x000000080b000388 */ /* 0x000fe80000004800 */
[----:B------:R-:W-:Y:S06]  /*2410*/  BAR.SYNC 0x0 ;  /* 0x0000000000007b1d */ /* 0x000fec0000000000 */
[----:B------:R-:W0:Y:S02]  /*2420*/  LDS R3, [RZ] ;  /* 0x00000000ff037984 */ /* 0x000e240000000800 */
[----:B0-----:R-:W-:-:S04]  /*2430*/  FMUL R3, R3, -0.5 ;  /* 0xbf00000003037820 */ /* 0x001fc80000400000 */
[----:B------:R-:W-:-:S04]  /*2440*/  FMUL R3, R3, R10 ;  /* 0x0000000a03037220 */ /* 0x000fc80000400000 */
[----:B------:R-:W-:-:S01]  /*2450*/  FMUL R3, R3, 0.00043402778101153671741 ;  /* 0x39e38e3903037820 */ /* 0x000fc20000400000 */
.L_x_3:
[C---:B0-----:R-:W-:Y:S01]  /*2460*/  IADD3 R7, P0, R62.reuse, UR4, RZ ;  /* 0x000000043e077c10 */ /* 0x041fe2000ff1e0ff */
[----:B------:R-:W-:Y:S01]  /*2470*/  CS2R R10, SRZ ;  /* 0x00000000000a7805 */ /* 0x000fe2000001ff00 */
[----:B------:R-:W-:Y:S01]  /*2480*/  LOP3.LUT R31, R62, UR4, RZ, 0xfc, !PT ;  /* 0x000000043e1f7c12 */ /* 0x000fe2000f8efcff */
[----:B------:R-:W-:Y:S01]  /*2490*/  CS2R R12, SRZ ;  /* 0x00000000000c7805 */ /* 0x000fe2000001ff00 */
[----:B------:R-:W-:Y:S01]  /*24a0*/  IADD3.X R8, RZ, RZ, RZ, P0, !PT ;  /* 0x000000ffff087210 */ /* 0x000fe200007fe4ff */
[----:B------:R-:W-:Y:S01]  /*24b0*/  CS2R R14, SRZ ;  /* 0x00000000000e7805 */ /* 0x000fe2000001ff00 */
[----:B------:R-:W-:Y:S02]  /*24c0*/  LEA R6, P0, R7, c[0x0][0x190], 0x2 ;  /* 0x0000640007067a11 */ /* 0x000fe400078010ff */
[----:B------:R-:W-:Y:S02]  /*24d0*/  ISETP.GE.U32.AND P1, PT, R31, 0x900, PT ;  /* 0x000009001f00780c */ /* 0x000fe40003f26070 */
[----:B------:R-:W-:-:S02]  /*24e0*/  LOP3.LUT R5, R4, UR4, RZ, 0xfc, !PT ;  /* 0x0000000404057c12 */ /* 0x000fc4000f8efcff */
[----:B------:R-:W-:Y:S02]  /*24f0*/  LEA.HI.X R7, R7, c[0x0][0x194], R8, 0x2, P0 ;  /* 0x0000650007077a11 */ /* 0x000fe400000f1408 */
[C---:B------:R-:W-:Y:S01]  /*2500*/  ISETP.LT.AND P0, PT, R2.reuse, 0x200, !P1 ;  /* 0x000002000200780c */ /* 0x040fe20004f01270 */
[----:B------:R-:W-:Y:S01]  /*2510*/  CS2R R8, SRZ ;  /* 0x0000000000087805 */ /* 0x000fe2000001ff00 */
[----:B------:R-:W-:Y:S01]  /*2520*/  MOV R28, 0x4 ;  /* 0x00000004001c7802 */ /* 0x000fe20000000f00 */
[----:B------:R-:W-:-:S04]  /*2530*/  IMAD R5, R2, 0x900, R5 ;  /* 0x0000090002057824 */ /* 0x000fc800078e0205 */
[-C--:B------:R-:W-:Y:S01]  /*2540*/  IMAD.WIDE R16, R5, R28.reuse, c[0x0][0x160] ;  /* 0x0000580005107625 */ /* 0x080fe200078e021c */
[----:B------:R0:W2:Y:S01]  /*2550*/  @!P1 LDG.E.EL.128 R8, [R6.64+0x10] ;  /* 0x0000100606089981 */ /* 0x0000a2000c2e1d00 */
[----:B------:R-:W-:Y:S01]  /*2560*/  CS2R R20, SRZ ;  /* 0x0000000000147805 */ /* 0x000fe2000001ff00 */
[----:B------:R-:W-:Y:S01]  /*2570*/  CS2R R22, SRZ ;  /* 0x0000000000167805 */ /* 0x000fe2000001ff00 */
[----:B------:R-:W-:Y:S01]  /*2580*/  IMAD R5, R2, 0x900, R31 ;  /* 0x0000090002057824 */ /* 0x000fe200078e021f */
[----:B------:R-:W-:Y:S01]  /*2590*/  CS2R R24, SRZ ;  /* 0x0000000000187805 */ /* 0x000fe2000001ff00 */
[----:B------:R1:W3:Y:S01]  /*25a0*/  @P0 LDG.E.EF.128 R12, [R16.64] ;  /* 0x00000006100c0981 */ /* 0x0002e2000c0e1d00 */
[----:B------:R-:W-:Y:S01]  /*25b0*/  IMAD.WIDE.U32 R30, R31, R28, c[0x0][0x190] ;  /* 0x000064001f1e7625 */ /* 0x000fe200078e001c */
[----:B------:R-:W-:-:S03]  /*25c0*/  CS2R R26, SRZ ;  /* 0x00000000001a7805 */ /* 0x000fc6000001ff00 */
[C---:B------:R-:W-:Y:S01]  /*25d0*/  IMAD.WIDE R28, R5.reuse, R28, c[0x0][0x160] ;  /* 0x00005800051c7625 */ /* 0x040fe200078e021c */
[----:B0-----:R-:W-:Y:S01]  /*25e0*/  MOV R6, 0x2 ;  /* 0x0000000200067802 */ /* 0x001fe20000000f00 */
[----:B------:R0:W4:Y:S01]  /*25f0*/  @!P1 LDG.E.EL.128 R20, [R30.64] ;  /* 0x000000061e149981 */ /* 0x000122000c2e1d00 */
[----:B------:R-:W-:Y:S01]  /*2600*/  CS2R R18, SRZ ;  /* 0x0000000000127805 */ /* 0x000fe2000001ff00 */
[----:B-1----:R-:W-:Y:S02]  /*2610*/  CS2R R16, SRZ ;  /* 0x0000000000107805 */ /* 0x002fe4000001ff00 */
[----:B------:R1:W5:Y:S01]  /*2620*/  @P0 LDG.E.EF.128 R24, [R28.64] ;  /* 0x000000061c180981 */ /* 0x000362000c0e1d00 */
[----:B------:R-:W-:-:S05]  /*2630*/  IMAD.WIDE R32, R5, R6, c[0x0][0x180] ;  /* 0x0000600005207625 */ /* 0x000fca00078e0206 */
[----:B------:R0:W5:Y:S01]  /*2640*/  @P0 LDG.E.EF.128 R16, [R32.64] ;  /* 0x0000000620100981 */ /* 0x000162000c0e1d00 */
[----:B------:R-:W-:Y:S01]  /*2650*/  UMOV UR4, 0x800 ;  /* 0x0000080000047882 */ /* 0x000fe20000000000 */
[----:B--2---:R-:W-:Y:S02]  /*2660*/  SEL R7, R8, RZ, !P1 ;  /* 0x000000ff08077207 */ /* 0x004fe40004800000 */
[----:B------:R-:W-:Y:S02]  /*2670*/  SEL R8, R9, RZ, !P1 ;  /* 0x000000ff09087207 */ /* 0x000fe40004800000 */
[----:B------:R-:W-:Y:S01]  /*2680*/  SEL R9, R10, RZ, !P1 ;  /* 0x000000ff0a097207 */ /* 0x000fe20004800000 */
[----:B------:R-:W-:Y:S01]  /*2690*/  FADD R7, R7, 1 ;  /* 0x3f80000007077421 */ /* 0x000fe20000000000 */
[----:B---3--:R-:W-:Y:S01]  /*26a0*/  SEL R13, R13, RZ, P0 ;  /* 0x000000ff0d0d7207 */ /* 0x008fe20000000000 */
[----:B------:R-:W-:Y:S01]  /*26b0*/  FADD R8, R8, 1 ;  /* 0x3f80000008087421 */ /* 0x000fe20000000000 */
[----:B------:R-:W-:Y:S01]  /*26c0*/  SEL R12, R12, RZ, P0 ;  /* 0x000000ff0c0c7207 */ /* 0x000fe20000000000 */
[----:B------:R-:W-:Y:S01]  /*26d0*/  FADD R9, R9, 1 ;  /* 0x3f80000009097421 */ /* 0x000fe20000000000 */
[----:B------:R-:W-:Y:S01]  /*26e0*/  SEL R10, R11, RZ, !P1 ;  /* 0x000000ff0b0a7207 */ /* 0x000fe20004800000 */
[----:B0-----:R-:W-:Y:S01]  /*26f0*/  FMUL R31, R13, R8 ;  /* 0x000000080d1f7220 */ /* 0x001fe20000400000 */
[----:B----4-:R-:W-:Y:S01]  /*2700*/  SEL R8, R21, RZ, !P1 ;  /* 0x000000ff15087207 */ /* 0x010fe20004800000 */
[----:B-1----:R-:W-:Y:S01]  /*2710*/  FMUL R29, R12, R7 ;  /* 0x000000070c1d7220 */ /* 0x002fe20000400000 */
[----:B------:R-:W-:Y:S01]  /*2720*/  SEL R14, R14, RZ, P0 ;  /* 0x000000ff0e0e7207 */ /* 0x000fe20000000000 */
[----:B------:R-:W-:Y:S01]  /*2730*/  FADD R10, R10, 1 ;  /* 0x3f8000000a0a7421 */ /* 0x000fe20000000000 */
[----:B------:R-:W-:Y:S01]  /*2740*/  SEL R15, R15, RZ, P0 ;  /* 0x000000ff0f0f7207 */ /* 0x000fe20000000000 */
[----:B------:R-:W-:Y:S01]  /*2750*/  FADD R8, R8, 1 ;  /* 0x3f80000008087421 */ /* 0x000fe20000000000 */
[----:B------:R-:W-:Y:S01]  /*2760*/  SEL R7, R20, RZ, !P1 ;  /* 0x000000ff14077207 */ /* 0x000fe20004800000 */
[----:B------:R-:W-:Y:S01]  /*2770*/  FMUL R33, R14, R9 ;  /* 0x000000090e217220 */ /* 0x000fe20000400000 */
[----:B-----5:R-:W-:Y:S01]  /*2780*/  SEL R13, R25, RZ, P0 ;  /* 0x000000ff190d7207 */ /* 0x020fe20000000000 */
[----:B------:R-:W-:Y:S01]  /*2790*/  FMUL R35, R15, R10 ;  /* 0x0000000a0f237220 */ /* 0x000fe20000400000 */
[----:B------:R-:W-:Y:S01]  /*27a0*/  SEL R22, R22, RZ, !P1 ;  /* 0x000000ff16167207 */ /* 0x000fe20004800000 */
[----:B------:R-:W-:Y:S01]  /*27b0*/  FADD R7, R7, 1 ;  /* 0x3f80000007077421 */ /* 0x000fe20000000000 */
[----:B------:R-:W-:Y:S01]  /*27c0*/  SEL R24, R24, RZ, P0 ;  /* 0x000000ff18187207 */ /* 0x000fe20000000000 */
[----:B------:R-:W-:Y:S01]  /*27d0*/  FMUL R13, R13, R8 ;  /* 0x000000080d0d7220 */ /* 0x000fe20000400000 */
[----:B------:R-:W-:Y:S01]  /*27e0*/  SEL R9, R23, RZ, !P1 ;  /* 0x000000ff17097207 */ /* 0x000fe20004800000 */
[----:B------:R-:W-:Y:S01]  /*27f0*/  FADD R8, R22, 1 ;  /* 0x3f80000016087421 */ /* 0x000fe20000000000 */
[----:B------:R-:W-:Y:S01]  /*2800*/  SEL R15, R26, RZ, P0 ;  /* 0x000000ff1a0f7207 */ /* 0x000fe20000000000 */
[----:B------:R-:W-:Y:S01]  /*2810*/  FMUL R11, R24, R7 ;  /* 0x00000007180b7220 */ /* 0x000fe20000400000 */
[----:B------:R-:W-:Y:S01]  /*2820*/  SEL R16, R16, RZ, P0 ;  /* 0x000000ff10107207 */ /* 0x000fe20000000000 */
[----:B------:R-:W-:Y:S01]  /*2830*/  FADD R9, R9, 1 ;  /* 0x3f80000009097421 */ /* 0x000fe20000000000 */
[----:B------:R-:W-:Y:S01]  /*2840*/  SEL R17, R17, RZ, P0 ;  /* 0x000000ff11117207 */ /* 0x000fe20000000000 */
[----:B------:R-:W-:Y:S01]  /*2850*/  FMUL R15, R15, R8 ;  /* 0x000000080f0f7220 */ /* 0x000fe20000400000 */
[----:B------:R-:W-:-:S02]  /*2860*/  SEL R10, R27, RZ, P0 ;  /* 0x000000ff1b0a7207 */ /* 0x000fc40000000000 */
[C---:B------:R-:W-:Y:S02]  /*2870*/  PRMT R7, R16.reuse, 0x7632, R7 ;  /* 0x0000763210077816 */ /* 0x040fe40000000007 */
[----:B------:R-:W-:Y:S01]  /*2880*/  SHF.L.U32 R16, R16, 0x10, RZ ;  /* 0x0000001010107819 */ /* 0x000fe200000006ff */
[----:B------:R-:W-:Y:S01]  /*2890*/  FMUL R9, R10, R9 ;  /* 0x000000090a097220 */ /* 0x000fe20000400000 */
[----:B------:R-:W-:Y:S02]  /*28a0*/  SHF.L.U32 R8, R17, 0x10, RZ ;  /* 0x0000001011087819 */ /* 0x000fe400000006ff */
[----:B------:R-:W-:Y:S01]  /*28b0*/  SHF.L.U32 R10, R7, 0x10, RZ ;  /* 0x00000010070a7819 */ /* 0x000fe200000006ff */
[-C--:B------:R-:W-:Y:S01]  /*28c0*/  FMUL R7, R16, R3.reuse ;  /* 0x0000000310077220 */ /* 0x080fe20000400000 */
[----:B------:R-:W-:Y:S01]  /*28d0*/  SEL R18, R18, RZ, P0 ;  /* 0x000000ff12127207 */ /* 0x000fe20000000000 */
[----:B------:R-:W-:Y:S01]  /*28e0*/  FMUL R14, R8, R3 ;  /* 0x00000003080e7220 */ /* 0x000fe20000400000 */
[----:B------:R-:W-:Y:S01]  /*28f0*/  SEL R19, R19, RZ, P0 ;  /* 0x000000ff13137207 */ /* 0x000fe20000000000 */
[----:B------:R-:W-:Y:S01]  /*2900*/  FFMA R7, R0, R11, R7 ;  /* 0x0000000b00077223 */ /* 0x000fe20000000007 */
[----:B------:R-:W-:Y:S01]  /*2910*/  FMUL R12, R10, R3 ;  /* 0x000000030a0c7220 */ /* 0x000fe20000400000 */
[----:B------:R-:W-:Y:S01]  /*2920*/  FFMA R15, R0, R15, R14 ;  /* 0x0000000f000f7223 */ /* 0x000fe2000000000e */
[----:B------:R-:W-:Y:S01]  /*2930*/  PRMT R17, R17, 0x7632, R17 ;  /* 0x0000763211117816 */ /* 0x000fe20000000011 */
[-CC-:B------:R-:W-:Y:S01]  /*2940*/  FFMA R21, R16, R3.reuse, R7.reuse ;  /* 0x0000000310157223 */ /* 0x180fe20000000007 */
[----:B------:R-:W-:Y:S01]  /*2950*/  PRMT R7, R18, 0x7632, R7 ;  /* 0x0000763212077816 */ /* 0x000fe20000000007 */
[----:B------:R-:W-:Y:S01]  /*2960*/  FFMA R15, R8, R3, R15 ;  /* 0x00000003080f7223 */ /* 0x000fe2000000000f */
[----:B------:R-:W-:Y:S01]  /*2970*/  PRMT R8, R19, 0x7632, R8 ;  /* 0x0000763213087816 */ /* 0x000fe20000000008 */
[----:B------:R-:W-:Y:S01]  /*2980*/  FFMA R13, R0, R13, R12 ;  /* 0x0000000d000d7223 */ /* 0x000fe2000000000c */
[----:B------:R-:W-:-:S02]  /*2990*/  SHF.L.U32 R18, R18, 0x10, RZ ;  /* 0x0000001012127819 */ /* 0x000fc400000006ff */
[----:B------:R-:W-:Y:S01]  /*29a0*/  SHF.L.U32 R14, R7, 0x10, RZ ;  /* 0x00000010070e7819 */ /* 0x000fe200000006ff */
[-C--:B------:R-:W-:Y:S01]  /*29b0*/  FFMA R10, R10, R3.reuse, R13 ;  /* 0x000000030a0a7223 */ /* 0x080fe2000000000d */
[----:B------:R-:W-:Y:S01]  /*29c0*/  SHF.L.U32 R12, R17, 0x10, RZ ;  /* 0x00000010110c7819 */ /* 0x000fe200000006ff */
[-C--:B------:R-:W-:Y:S01]  /*29d0*/  FMUL R7, R18, R3.reuse ;  /* 0x0000000312077220 */ /* 0x080fe20000400000 */
[----:B------:R-:W-:Y:S01]  /*29e0*/  SHF.L.U32 R16, R19, 0x10, RZ ;  /* 0x0000001013107819 */ /* 0x000fe200000006ff */
[-C--:B------:R-:W-:Y:S01]  /*29f0*/  FMUL R20, R14, R3.reuse ;  /* 0x000000030e147220 */ /* 0x080fe20000400000 */
[----:B------:R-:W-:Y:S01]  /*2a00*/  SHF.L.U32 R8, R8, 0x10, RZ ;  /* 0x0000001008087819 */ /* 0x000fe200000006ff */
[----:B------:R-:W-:Y:S01]  /*2a10*/  FMUL R11, R12, R3 ;  /* 0x000000030c0b7220 */ /* 0x000fe20000400000 */
[----:B------:R-:W-:Y:S01]  /*2a20*/  FFMA R7, R0, R29, R7 ;  /* 0x0000001d00077223 */ /* 0x000fe20000000007 */
[----:B------:R-:W-:Y:S01]  /*2a30*/  FMUL R22, R16, R3 ;  /* 0x0000000310167220 */ /* 0x000fe20000400000 */
[----:B------:R-:W-:Y:S01]  /*2a40*/  FFMA R31, R0, R31, R20 ;  /* 0x0000001f001f7223 */ /* 0x000fe20000000014 */
[----:B------:R-:W-:Y:S01]  /*2a50*/  FMUL R24, R8, R3 ;  /* 0x0000000308187220 */ /* 0x000fe20000400000 */
[C---:B------:R-:W-:Y:S01]  /*2a60*/  FFMA R9, R0.reuse, R9, R11 ;  /* 0x0000000900097223 */ /* 0x040fe2000000000b */
[----:B------:R-:W-:Y:S01]  /*2a70*/  FFMA R33, R0, R33, R22 ;  /* 0x0000002100217223 */ /* 0x000fe20000000016 */
[----:B------:R-:W-:Y:S01]  /*2a80*/  FFMA R7, R18, R3, R7 ;  /* 0x0000000312077223 */ /* 0x000fe20000000007 */
[----:B------:R-:W-:Y:S01]  /*2a90*/  FFMA R35, R0, R35, R24 ;  /* 0x0000002300237223 */ /* 0x000fe20000000018 */
[-C--:B------:R-:W-:Y:S01]  /*2aa0*/  FFMA R14, R14, R3.reuse, R31 ;  /* 0x000000030e0e7223 */ /* 0x080fe2000000001f */
[-C--:B------:R-:W-:Y:S01]  /*2ab0*/  FFMA R12, R12, R3.reuse, R9 ;  /* 0x000000030c0c7223 */ /* 0x080fe20000000009 */
[-C--:B------:R-:W-:Y:S01]  /*2ac0*/  FFMA R33, R16, R3.reuse, R33 ;  /* 0x0000000310217223 */ /* 0x080fe20000000021 */
[----:B------:R-:W-:Y:S01]  /*2ad0*/  FFMA R8, R8, R3, R35 ;  /* 0x0000000308087223 */ /* 0x000fe20000000023 */
[----:B------:R-:W-:-:S02]  /*2ae0*/  F2FP.BF16.F32.PACK_AB R16, R10, R21 ;  /* 0x000000150a10723e */ /* 0x000fc400000010ff */
[----:B------:R-:W-:Y:S01]  /*2af0*/  F2FP.BF16.F32.PACK_AB R18, R14, R7 ;  /* 0x000000070e12723e */ /* 0x000fe200000010ff */
[----:B------:R-:W-:Y:S01]  /*2b00*/  IMAD.WIDE R6, R5, R6, c[0x0][0x1b0] ;  /* 0x00006c0005067625 */ /* 0x000fe200078e0206 */
[----:B------:R-:W-:Y:S02]  /*2b10*/  F2FP.BF16.F32.PACK_AB R17, R12, R15 ;  /* 0x0000000f0c11723e */ /* 0x000fe400000010ff */
[----:B------:R-:W-:-:S05]  /*2b20*/  F2FP.BF16.F32.PACK_AB R19, R8, R33 ;  /* 0x000000210813723e */ /* 0x000fca00000010ff */
[----:B------:R0:W-:Y:S01]  /*2b30*/  @P0 STG.E.128 [R6.64], R16 ;  /* 0x0000001006000986 */ /* 0x0001e2000c101d06 */
[----:B------:R-:W-:Y:S01]  /*2b40*/  PLOP3.LUT P0, PT, PT, PT, UP0, 0x80, 0x0 ;  /* 0x000000000000781c */ /* 0x000fe20003f0f008 */
[----:B------:R-:W-:-:S12]  /*2b50*/  UPLOP3.LUT UP0, UPT, UPT, UPT, UPT, 0x40, 0x0 ;  /* 0x000000000000789c */ /* 0x000fd80003f0e870 */
[----:B------:R-:W-:Y:S05]  /*2b60*/  @P0 BRA `(.L_x_3) ;  /* 0xfffff8f000000947 */ /* 0x000fea000383ffff */
[----:B------:R-:W-:Y:S05]  /*2b70*/  EXIT ;  /* 0x000000000000794d */ /* 0x000fea0003800000 */
.L_x_4:
[----:B------:R-:W-:-:S00]  /*2b80*/  BRA `(.L_x_4) ;  /* 0xfffffff000007947 */ /* 0x000fc0000383ffff */
[----:B------:R-:W-:-:S00]  /*2b90*/  NOP ;  /* 0x0000000000007918 */ /* 0x000fc00000000000 */
        /* <DEDUP_REMOVED lines=14> */
.L_x_5:


//--------------------- .nv.global.init           --------------------------
	.section	.nv.global.init,"aw",@progbits
.nv.global.init:
	.type		_$_str,@object
	.size		_$_str,(.L_0 - _$_str)
_$_str:
        /*0000*/ 	.byte	0x5f, 0x5f, 0x43, 0x55, 0x44, 0x41, 0x5f, 0x46, 0x54, 0x5a, 0x00
.L_0:


//--------------------- .nv.shared.triton__0d1d2d3d4d5d6d7d8d9d10d11de12de --------------------------
	.section	.nv.shared.triton__0d1d2d3d4d5d6d7d8d9d10d11de12de,"aw",@nobits
	.align	16
